//
// Generated by NVIDIA NVVM Compiler
//
// Compiler Build ID: CL-36424714
// Cuda compilation tools, release 13.0, V13.0.88
// Based on NVVM 20.0.0
//

.version 9.0
.target sm_100
.address_size 64

	// .globl	_Z19MaskedIm2colForwardiPKfiiiiiiPKxS2_iPf

.visible .entry _Z19MaskedIm2colForwardiPKfiiiiiiPKxS2_iPf(
	.param .u32 _Z19MaskedIm2colForwardiPKfiiiiiiPKxS2_iPf_param_0,
	.param .u64 .ptr .align 1 _Z19MaskedIm2colForwardiPKfiiiiiiPKxS2_iPf_param_1,
	.param .u32 _Z19MaskedIm2colForwardiPKfiiiiiiPKxS2_iPf_param_2,
	.param .u32 _Z19MaskedIm2colForwardiPKfiiiiiiPKxS2_iPf_param_3,
	.param .u32 _Z19MaskedIm2colForwardiPKfiiiiiiPKxS2_iPf_param_4,
	.param .u32 _Z19MaskedIm2colForwardiPKfiiiiiiPKxS2_iPf_param_5,
	.param .u32 _Z19MaskedIm2colForwardiPKfiiiiiiPKxS2_iPf_param_6,
	.param .u32 _Z19MaskedIm2colForwardiPKfiiiiiiPKxS2_iPf_param_7,
	.param .u64 .ptr .align 1 _Z19MaskedIm2colForwardiPKfiiiiiiPKxS2_iPf_param_8,
	.param .u64 .ptr .align 1 _Z19MaskedIm2colForwardiPKfiiiiiiPKxS2_iPf_param_9,
	.param .u32 _Z19MaskedIm2colForwardiPKfiiiiiiPKxS2_iPf_param_10,
	.param .u64 .ptr .align 1 _Z19MaskedIm2colForwardiPKfiiiiiiPKxS2_iPf_param_11
)
{
	.reg .pred 	%p<87>;
	.reg .b32 	%r<94>;
	.reg .b32 	%f<61>;
	.reg .b64 	%rd<76>;

	ld.param.u32 	%r29, [_Z19MaskedIm2colForwardiPKfiiiiiiPKxS2_iPf_param_0];
	ld.param.u64 	%rd30, [_Z19MaskedIm2colForwardiPKfiiiiiiPKxS2_iPf_param_1];
	ld.param.u32 	%r30, [_Z19MaskedIm2colForwardiPKfiiiiiiPKxS2_iPf_param_2];
	ld.param.u32 	%r31, [_Z19MaskedIm2colForwardiPKfiiiiiiPKxS2_iPf_param_3];
	ld.param.u32 	%r32, [_Z19MaskedIm2colForwardiPKfiiiiiiPKxS2_iPf_param_4];
	ld.param.u32 	%r33, [_Z19MaskedIm2colForwardiPKfiiiiiiPKxS2_iPf_param_5];
	ld.param.u32 	%r36, [_Z19MaskedIm2colForwardiPKfiiiiiiPKxS2_iPf_param_10];
	cvta.to.global.u64 	%rd1, %rd30;
	mov.u32 	%r37, %ctaid.x;
	mov.u32 	%r1, %ntid.x;
	mov.u32 	%r38, %tid.x;
	mad.lo.s32 	%r88, %r37, %r1, %r38;
	setp.ge.s32 	%p1, %r88, %r29;
	@%p1 bra 	$L__BB0_47;
	min.s32 	%r39, %r32, %r33;
	setp.lt.s32 	%p2, %r39, 1;
	@%p2 bra 	$L__BB0_47;
	and.b32  	%r3, %r33, 7;
	and.b32  	%r4, %r33, 3;
	and.b32  	%r5, %r33, 2147483640;
	and.b32  	%r6, %r33, 1;
	mov.u32 	%r40, %nctaid.x;
	mul.lo.s32 	%r7, %r1, %r40;
	mul.lo.s32 	%r41, %r33, %r32;
	mul.lo.s32 	%r8, %r41, %r36;
$L__BB0_3:
	ld.param.u64 	%rd66, [_Z19MaskedIm2colForwardiPKfiiiiiiPKxS2_iPf_param_11];
	ld.param.u64 	%rd65, [_Z19MaskedIm2colForwardiPKfiiiiiiPKxS2_iPf_param_9];
	ld.param.u64 	%rd64, [_Z19MaskedIm2colForwardiPKfiiiiiiPKxS2_iPf_param_8];
	ld.param.u32 	%r87, [_Z19MaskedIm2colForwardiPKfiiiiiiPKxS2_iPf_param_7];
	ld.param.u32 	%r86, [_Z19MaskedIm2colForwardiPKfiiiiiiPKxS2_iPf_param_6];
	div.s32 	%r43, %r88, %r36;
	mul.lo.s32 	%r44, %r43, %r36;
	sub.s32 	%r45, %r88, %r44;
	cvt.s64.s32 	%rd31, %r45;
	cvta.to.global.u64 	%rd32, %rd64;
	mul.wide.s32 	%rd33, %r45, 8;
	add.s64 	%rd34, %rd32, %rd33;
	ld.global.u32 	%r46, [%rd34];
	cvta.to.global.u64 	%rd35, %rd65;
	add.s64 	%rd36, %rd35, %rd33;
	ld.global.u32 	%r47, [%rd36];
	sub.s32 	%r10, %r46, %r86;
	sub.s32 	%r11, %r47, %r87;
	mul.lo.s32 	%r48, %r8, %r43;
	cvt.s64.s32 	%rd37, %r48;
	add.s64 	%rd38, %rd37, %rd31;
	cvta.to.global.u64 	%rd39, %rd66;
	shl.b64 	%rd40, %rd38, 2;
	add.s64 	%rd75, %rd39, %rd40;
	mul.lo.s32 	%r12, %r43, %r30;
	mov.b32 	%r89, 0;
$L__BB0_4:
	setp.lt.u32 	%p3, %r33, 8;
	add.s32 	%r14, %r89, %r10;
	add.s32 	%r50, %r14, %r12;
	mul.lo.s32 	%r15, %r50, %r31;
	mov.b32 	%r92, 0;
	@%p3 bra 	$L__BB0_23;
	mov.b32 	%r90, 0;
$L__BB0_6:
	.pragma "nounroll";
	setp.ge.s32 	%p4, %r14, %r30;
	add.s32 	%r17, %r90, %r11;
	or.b32  	%r52, %r14, %r17;
	setp.lt.s32 	%p5, %r52, 0;
	setp.ge.s32 	%p6, %r17, %r31;
	or.pred  	%p7, %p4, %p6;
	add.s32 	%r53, %r17, %r15;
	mul.wide.s32 	%rd42, %r53, 4;
	add.s64 	%rd5, %rd1, %rd42;
	mov.f32 	%f46, 0f00000000;
	or.pred  	%p8, %p7, %p5;
	@%p8 bra 	$L__BB0_8;
	ld.global.f32 	%f46, [%rd5];
$L__BB0_8:
	add.s32 	%r54, %r17, 1;
	or.b32  	%r55, %r14, %r54;
	st.global.f32 	[%rd75], %f46;
	setp.lt.s32 	%p10, %r55, 0;
	setp.ge.s32 	%p11, %r54, %r31;
	or.pred  	%p12, %p4, %p11;
	mov.f32 	%f47, 0f00000000;
	or.pred  	%p13, %p12, %p10;
	@%p13 bra 	$L__BB0_10;
	ld.global.f32 	%f47, [%rd5+4];
$L__BB0_10:
	mul.wide.s32 	%rd43, %r36, 4;
	add.s64 	%rd6, %rd75, %rd43;
	add.s32 	%r56, %r17, 2;
	or.b32  	%r57, %r14, %r56;
	st.global.f32 	[%rd6], %f47;
	setp.lt.s32 	%p15, %r57, 0;
	setp.ge.s32 	%p16, %r56, %r31;
	or.pred  	%p17, %p4, %p16;
	mov.f32 	%f48, 0f00000000;
	or.pred  	%p18, %p17, %p15;
	@%p18 bra 	$L__BB0_12;
	ld.global.f32 	%f48, [%rd5+8];
$L__BB0_12:
	mul.wide.s32 	%rd44, %r36, 4;
	add.s64 	%rd7, %rd6, %rd44;
	add.s32 	%r58, %r17, 3;
	or.b32  	%r59, %r14, %r58;
	st.global.f32 	[%rd7], %f48;
	setp.lt.s32 	%p20, %r59, 0;
	setp.ge.s32 	%p21, %r58, %r31;
	or.pred  	%p22, %p4, %p21;
	mov.f32 	%f49, 0f00000000;
	or.pred  	%p23, %p22, %p20;
	@%p23 bra 	$L__BB0_14;
	ld.global.f32 	%f49, [%rd5+12];
$L__BB0_14:
	mul.wide.s32 	%rd45, %r36, 4;
	add.s64 	%rd8, %rd7, %rd45;
	add.s32 	%r60, %r17, 4;
	or.b32  	%r61, %r14, %r60;
	st.global.f32 	[%rd8], %f49;
	setp.lt.s32 	%p25, %r61, 0;
	setp.ge.s32 	%p26, %r60, %r31;
	or.pred  	%p27, %p4, %p26;
	mov.f32 	%f50, 0f00000000;
	or.pred  	%p28, %p27, %p25;
	@%p28 bra 	$L__BB0_16;
	ld.global.f32 	%f50, [%rd5+16];
$L__BB0_16:
	mul.wide.s32 	%rd46, %r36, 4;
	add.s64 	%rd9, %rd8, %rd46;
	add.s32 	%r62, %r17, 5;
	or.b32  	%r63, %r14, %r62;
	st.global.f32 	[%rd9], %f50;
	setp.lt.s32 	%p30, %r63, 0;
	setp.ge.s32 	%p31, %r62, %r31;
	or.pred  	%p32, %p4, %p31;
	mov.f32 	%f51, 0f00000000;
	or.pred  	%p33, %p32, %p30;
	@%p33 bra 	$L__BB0_18;
	ld.global.f32 	%f51, [%rd5+20];
$L__BB0_18:
	mul.wide.s32 	%rd47, %r36, 4;
	add.s64 	%rd10, %rd9, %rd47;
	add.s32 	%r64, %r17, 6;
	or.b32  	%r65, %r14, %r64;
	st.global.f32 	[%rd10], %f51;
	setp.lt.s32 	%p35, %r65, 0;
	setp.ge.s32 	%p36, %r64, %r31;
	or.pred  	%p37, %p4, %p36;
	mov.f32 	%f52, 0f00000000;
	or.pred  	%p38, %p37, %p35;
	@%p38 bra 	$L__BB0_20;
	ld.global.f32 	%f52, [%rd5+24];
$L__BB0_20:
	mul.wide.s32 	%rd48, %r36, 4;
	add.s64 	%rd11, %rd10, %rd48;
	add.s32 	%r66, %r17, 7;
	or.b32  	%r67, %r14, %r66;
	st.global.f32 	[%rd11], %f52;
	setp.lt.s32 	%p40, %r67, 0;
	setp.ge.s32 	%p41, %r66, %r31;
	or.pred  	%p42, %p4, %p41;
	mov.f32 	%f53, 0f00000000;
	or.pred  	%p43, %p42, %p40;
	@%p43 bra 	$L__BB0_22;
	ld.global.f32 	%f53, [%rd5+28];
$L__BB0_22:
	add.s64 	%rd50, %rd11, %rd48;
	st.global.f32 	[%rd50], %f53;
	add.s64 	%rd75, %rd50, %rd48;
	add.s32 	%r90, %r90, 8;
	setp.ne.s32 	%p44, %r90, %r5;
	mov.u32 	%r92, %r5;
	@%p44 bra 	$L__BB0_6;
$L__BB0_23:
	setp.eq.s32 	%p45, %r3, 0;
	@%p45 bra 	$L__BB0_45;
	add.s32 	%r68, %r3, -1;
	setp.lt.u32 	%p46, %r68, 3;
	@%p46 bra 	$L__BB0_34;
	setp.ge.s32 	%p47, %r14, %r30;
	add.s32 	%r20, %r92, %r11;
	or.b32  	%r70, %r14, %r20;
	setp.lt.s32 	%p48, %r70, 0;
	setp.ge.s32 	%p49, %r20, %r31;
	or.pred  	%p50, %p47, %p49;
	add.s32 	%r71, %r20, %r15;
	mul.wide.s32 	%rd52, %r71, 4;
	add.s64 	%rd15, %rd1, %rd52;
	mov.f32 	%f54, 0f00000000;
	or.pred  	%p51, %p50, %p48;
	@%p51 bra 	$L__BB0_27;
	ld.global.f32 	%f54, [%rd15];
$L__BB0_27:
	add.s32 	%r72, %r20, 1;
	or.b32  	%r73, %r14, %r72;
	st.global.f32 	[%rd75], %f54;
	setp.lt.s32 	%p53, %r73, 0;
	setp.ge.s32 	%p54, %r72, %r31;
	or.pred  	%p55, %p47, %p54;
	mov.f32 	%f55, 0f00000000;
	or.pred  	%p56, %p55, %p53;
	@%p56 bra 	$L__BB0_29;
	ld.global.f32 	%f55, [%rd15+4];
$L__BB0_29:
	mul.wide.s32 	%rd53, %r36, 4;
	add.s64 	%rd16, %rd75, %rd53;
	add.s32 	%r74, %r20, 2;
	or.b32  	%r75, %r14, %r74;
	st.global.f32 	[%rd16], %f55;
	setp.lt.s32 	%p58, %r75, 0;
	setp.ge.s32 	%p59, %r74, %r31;
	or.pred  	%p60, %p47, %p59;
	mov.f32 	%f56, 0f00000000;
	or.pred  	%p61, %p60, %p58;
	@%p61 bra 	$L__BB0_31;
	ld.global.f32 	%f56, [%rd15+8];
$L__BB0_31:
	mul.wide.s32 	%rd54, %r36, 4;
	add.s64 	%rd17, %rd16, %rd54;
	add.s32 	%r76, %r20, 3;
	or.b32  	%r77, %r14, %r76;
	st.global.f32 	[%rd17], %f56;
	setp.lt.s32 	%p63, %r77, 0;
	setp.ge.s32 	%p64, %r76, %r31;
	or.pred  	%p65, %p47, %p64;
	mov.f32 	%f57, 0f00000000;
	or.pred  	%p66, %p65, %p63;
	@%p66 bra 	$L__BB0_33;
	ld.global.f32 	%f57, [%rd15+12];
$L__BB0_33:
	add.s64 	%rd56, %rd17, %rd54;
	st.global.f32 	[%rd56], %f57;
	add.s64 	%rd75, %rd56, %rd54;
	add.s32 	%r92, %r92, 4;
$L__BB0_34:
	setp.eq.s32 	%p67, %r4, 0;
	@%p67 bra 	$L__BB0_45;
	setp.eq.s32 	%p68, %r4, 1;
	@%p68 bra 	$L__BB0_41;
	setp.ge.s32 	%p69, %r14, %r30;
	add.s32 	%r23, %r92, %r11;
	or.b32  	%r79, %r14, %r23;
	setp.lt.s32 	%p70, %r79, 0;
	setp.ge.s32 	%p71, %r23, %r31;
	or.pred  	%p72, %p69, %p71;
	add.s32 	%r80, %r23, %r15;
	mul.wide.s32 	%rd58, %r80, 4;
	add.s64 	%rd21, %rd1, %rd58;
	mov.f32 	%f58, 0f00000000;
	or.pred  	%p73, %p72, %p70;
	@%p73 bra 	$L__BB0_38;
	ld.global.f32 	%f58, [%rd21];
$L__BB0_38:
	add.s32 	%r81, %r23, 1;
	or.b32  	%r82, %r14, %r81;
	st.global.f32 	[%rd75], %f58;
	setp.lt.s32 	%p75, %r82, 0;
	setp.ge.s32 	%p76, %r81, %r31;
	or.pred  	%p77, %p69, %p76;
	mov.f32 	%f59, 0f00000000;
	or.pred  	%p78, %p77, %p75;
	@%p78 bra 	$L__BB0_40;
	ld.global.f32 	%f59, [%rd21+4];
$L__BB0_40:
	mul.wide.s32 	%rd59, %r36, 4;
	add.s64 	%rd60, %rd75, %rd59;
	st.global.f32 	[%rd60], %f59;
	add.s64 	%rd75, %rd60, %rd59;
	add.s32 	%r92, %r92, 2;
$L__BB0_41:
	setp.eq.s32 	%p79, %r6, 0;
	@%p79 bra 	$L__BB0_45;
	setp.ge.s32 	%p80, %r14, %r30;
	add.s32 	%r26, %r92, %r11;
	or.b32  	%r84, %r14, %r26;
	setp.lt.s32 	%p81, %r84, 0;
	setp.ge.s32 	%p82, %r26, %r31;
	or.pred  	%p83, %p80, %p82;
	mov.f32 	%f60, 0f00000000;
	or.pred  	%p84, %p83, %p81;
	@%p84 bra 	$L__BB0_44;
	add.s32 	%r85, %r26, %r15;
	mul.wide.s32 	%rd61, %r85, 4;
	add.s64 	%rd62, %rd1, %rd61;
	ld.global.f32 	%f60, [%rd62];
$L__BB0_44:
	st.global.f32 	[%rd75], %f60;
	mul.wide.s32 	%rd63, %r36, 4;
	add.s64 	%rd75, %rd75, %rd63;
$L__BB0_45:
	add.s32 	%r89, %r89, 1;
	setp.ne.s32 	%p85, %r89, %r32;
	@%p85 bra 	$L__BB0_4;
	add.s32 	%r88, %r88, %r7;
	setp.lt.s32 	%p86, %r88, %r29;
	@%p86 bra 	$L__BB0_3;
$L__BB0_47:
	ret;

}
	// .globl	_Z19MaskedCol2imForwardiPKfiiiPKxS2_iPf
.visible .entry _Z19MaskedCol2imForwardiPKfiiiPKxS2_iPf(
	.param .u32 _Z19MaskedCol2imForwardiPKfiiiPKxS2_iPf_param_0,
	.param .u64 .ptr .align 1 _Z19MaskedCol2imForwardiPKfiiiPKxS2_iPf_param_1,
	.param .u32 _Z19MaskedCol2imForwardiPKfiiiPKxS2_iPf_param_2,
	.param .u32 _Z19MaskedCol2imForwardiPKfiiiPKxS2_iPf_param_3,
	.param .u32 _Z19MaskedCol2imForwardiPKfiiiPKxS2_iPf_param_4,
	.param .u64 .ptr .align 1 _Z19MaskedCol2imForwardiPKfiiiPKxS2_iPf_param_5,
	.param .u64 .ptr .align 1 _Z19MaskedCol2imForwardiPKfiiiPKxS2_iPf_param_6,
	.param .u32 _Z19MaskedCol2imForwardiPKfiiiPKxS2_iPf_param_7,
	.param .u64 .ptr .align 1 _Z19MaskedCol2imForwardiPKfiiiPKxS2_iPf_param_8
)
{
	.reg .pred 	%p<3>;
	.reg .b32 	%r<21>;
	.reg .b32 	%f<2>;
	.reg .b64 	%rd<16>;

	ld.param.u32 	%r6, [_Z19MaskedCol2imForwardiPKfiiiPKxS2_iPf_param_0];
	ld.param.u64 	%rd5, [_Z19MaskedCol2imForwardiPKfiiiPKxS2_iPf_param_1];
	ld.param.u32 	%r7, [_Z19MaskedCol2imForwardiPKfiiiPKxS2_iPf_param_2];
	ld.param.u32 	%r8, [_Z19MaskedCol2imForwardiPKfiiiPKxS2_iPf_param_3];
	ld.param.u64 	%rd6, [_Z19MaskedCol2imForwardiPKfiiiPKxS2_iPf_param_5];
	ld.param.u64 	%rd7, [_Z19MaskedCol2imForwardiPKfiiiPKxS2_iPf_param_6];
	ld.param.u32 	%r9, [_Z19MaskedCol2imForwardiPKfiiiPKxS2_iPf_param_7];
	ld.param.u64 	%rd8, [_Z19MaskedCol2imForwardiPKfiiiPKxS2_iPf_param_8];
	mov.u32 	%r10, %ctaid.x;
	mov.u32 	%r1, %ntid.x;
	mov.u32 	%r11, %tid.x;
	mad.lo.s32 	%r20, %r10, %r1, %r11;
	setp.ge.s32 	%p1, %r20, %r6;
	@%p1 bra 	$L__BB1_3;
	mov.u32 	%r12, %nctaid.x;
	mul.lo.s32 	%r3, %r1, %r12;
	cvta.to.global.u64 	%rd1, %rd6;
	cvta.to.global.u64 	%rd2, %rd7;
	cvta.to.global.u64 	%rd3, %rd5;
	cvta.to.global.u64 	%rd4, %rd8;
$L__BB1_2:
	div.s32 	%r13, %r20, %r9;
	mul.lo.s32 	%r14, %r13, %r9;
	sub.s32 	%r15, %r20, %r14;
	mul.wide.s32 	%rd9, %r15, 8;
	add.s64 	%rd10, %rd1, %rd9;
	ld.global.u32 	%r16, [%rd10];
	add.s64 	%rd11, %rd2, %rd9;
	ld.global.u32 	%r17, [%rd11];
	mul.wide.s32 	%rd12, %r20, 4;
	add.s64 	%rd13, %rd3, %rd12;
	ld.global.f32 	%f1, [%rd13];
	mad.lo.s32 	%r18, %r13, %r7, %r16;
	mad.lo.s32 	%r19, %r18, %r8, %r17;
	mul.wide.s32 	%rd14, %r19, 4;
	add.s64 	%rd15, %rd4, %rd14;
	st.global.f32 	[%rd15], %f1;
	add.s32 	%r20, %r20, %r3;
	setp.lt.s32 	%p2, %r20, %r6;
	@%p2 bra 	$L__BB1_2;
$L__BB1_3:
	ret;

}


// ===== COMPILED SASS (sm_100) =====

	.target	sm_100

	.elftype	@"ET_EXEC"


//--------------------- .note.nv.tkinfo           --------------------------
	.section	.note.nv.tkinfo,"",@"SHT_NOTE"
	.sectionflags	@"SHF_NOTE_NV_TKINFO"
	.tkinfo
        /*0018*/ 	.word	0x00000002
        /*0030*/ 	.string	""
        /*0030*/ 	.string	"ptxas"
        /*0030*/ 	.string	"Cuda compilation tools, release 13.0, V13.0.88"
        /*0030*/ 	.string	"Build cuda_13.0.r13.0/compiler.36424714_0"
        /*0030*/ 	.string	"-arch sm_100 -m 64 "



//--------------------- .note.nv.cuinfo           --------------------------
	.section	.note.nv.cuinfo,"",@"SHT_NOTE"
	.sectionflags	@"SHF_NOTE_NV_CUINFO"
        /*0018*/ 	.short	0x0002
        /*001a*/ 	.short	0x0064
        /*001c*/ 	.short	0x0082
	.zero		2


//--------------------- .nv.info                  --------------------------
	.section	.nv.info,"",@"SHT_CUDA_INFO"
	.align	4


	//----- nvinfo : EIATTR_REGCOUNT
	.align		4
        /*0000*/ 	.byte	0x04, 0x2f
        /*0002*/ 	.short	(.L_1 - .L_0)
	.align		4
.L_0:
        /*0004*/ 	.word	index@(_Z19MaskedIm2colForwardiPKfiiiiiiPKxS2_iPf)
        /*0008*/ 	.word	0x00000020


	//----- nvinfo : EIATTR_FRAME_SIZE
	.align		4
.L_1:
        /*000c*/ 	.byte	0x04, 0x11
        /*000e*/ 	.short	(.L_3 - .L_2)
	.align		4
.L_2:
        /*0010*/ 	.word	index@(_Z19MaskedIm2colForwardiPKfiiiiiiPKxS2_iPf)
        /*0014*/ 	.word	0x00000000


	//----- nvinfo : EIATTR_REGCOUNT
	.align		4
.L_3:
        /*0018*/ 	.byte	0x04, 0x2f
        /*001a*/ 	.short	(.L_5 - .L_4)
	.align		4
.L_4:
        /*001c*/ 	.word	index@(_Z19MaskedCol2imForwardiPKfiiiPKxS2_iPf)
        /*0020*/ 	.word	0x0000001a


	//----- nvinfo : EIATTR_FRAME_SIZE
	.align		4
.L_5:
        /*0024*/ 	.byte	0x04, 0x11
        /*0026*/ 	.short	(.L_7 - .L_6)
	.align		4
.L_6:
        /*0028*/ 	.word	index@(_Z19MaskedCol2imForwardiPKfiiiPKxS2_iPf)
        /*002c*/ 	.word	0x00000000


	//----- nvinfo : EIATTR_MIN_STACK_SIZE
	.align		4
.L_7:
        /*0030*/ 	.byte	0x04, 0x12
        /*0032*/ 	.short	(.L_9 - .L_8)
	.align		4
.L_8:
        /*0034*/ 	.word	index@(_Z19MaskedCol2imForwardiPKfiiiPKxS2_iPf)
        /*0038*/ 	.word	0x00000000


	//----- nvinfo : EIATTR_MIN_STACK_SIZE
	.align		4
.L_9:
        /*003c*/ 	.byte	0x04, 0x12
        /*003e*/ 	.short	(.L_11 - .L_10)
	.align		4
.L_10:
        /*0040*/ 	.word	index@(_Z19MaskedIm2colForwardiPKfiiiiiiPKxS2_iPf)
        /*0044*/ 	.word	0x00000000
.L_11:


//--------------------- .nv.compat                --------------------------
	.section	.nv.compat,"",@"SHT_CUDA_COMPAT_INFO"
	.align	4
        /*0000*/ 	.byte	0x02, 0x09, 0x00, 0x00, 0x02, 0x02, 0x01, 0x00, 0x02, 0x05, 0x05, 0x00, 0x03, 0x07, 0x01, 0x01
        /*0010*/ 	.byte	0x02, 0x03, 0x00, 0x00, 0x02, 0x06, 0x01, 0x00, 0x04, 0x0b, 0x08, 0x00, 0x09, 0x00, 0x00, 0x00
        /*0020*/ 	.byte	0x00, 0x00, 0x00, 0x00


//--------------------- .nv.info._Z19MaskedCol2imForwardiPKfiiiPKxS2_iPf --------------------------
	.section	.nv.info._Z19MaskedCol2imForwardiPKfiiiPKxS2_iPf,"",@"SHT_CUDA_INFO"
	.sectionflags	@""
	.align	4


	//----- nvinfo : EIATTR_CUDA_API_VERSION
	.align		4
        /*0000*/ 	.byte	0x04, 0x37
        /*0002*/ 	.short	(.L_13 - .L_12)
.L_12:
        /*0004*/ 	.word	0x00000082


	//----- nvinfo : EIATTR_KPARAM_INFO
	.align		4
.L_13:
        /*0008*/ 	.byte	0x04, 0x17
        /*000a*/ 	.short	(.L_15 - .L_14)
.L_14:
        /*000c*/ 	.word	0x00000000
        /*0010*/ 	.short	0x0008
        /*0012*/ 	.short	0x0038
        /*0014*/ 	.byte	0x00, 0xf5, 0x21, 0x00


	//----- nvinfo : EIATTR_KPARAM_INFO
	.align		4
.L_15:
        /*0018*/ 	.byte	0x04, 0x17
        /*001a*/ 	.short	(.L_17 - .L_16)
.L_16:
        /*001c*/ 	.word	0x00000000
        /*0020*/ 	.short	0x0007
        /*0022*/ 	.short	0x0030
        /*0024*/ 	.byte	0x00, 0xf0, 0x11, 0x00


	//----- nvinfo : EIATTR_KPARAM_INFO
	.align		4
.L_17:
        /*0028*/ 	.byte	0x04, 0x17
        /*002a*/ 	.short	(.L_19 - .L_18)
.L_18:
        /*002c*/ 	.word	0x00000000
        /*0030*/ 	.short	0x0006
        /*0032*/ 	.short	0x0028
        /*0034*/ 	.byte	0x00, 0xf5, 0x21, 0x00


	//----- nvinfo : EIATTR_KPARAM_INFO
	.align		4
.L_19:
        /*0038*/ 	.byte	0x04, 0x17
        /*003a*/ 	.short	(.L_21 - .L_20)
.L_20:
        /*003c*/ 	.word	0x00000000
        /*0040*/ 	.short	0x0005
        /*0042*/ 	.short	0x0020
        /*0044*/ 	.byte	0x00, 0xf5, 0x21, 0x00


	//----- nvinfo : EIATTR_KPARAM_INFO
	.align		4
.L_21:
        /*0048*/ 	.byte	0x04, 0x17
        /*004a*/ 	.short	(.L_23 - .L_22)
.L_22:
        /*004c*/ 	.word	0x00000000
        /*0050*/ 	.short	0x0004
        /*0052*/ 	.short	0x0018
        /*0054*/ 	.byte	0x00, 0xf0, 0x11, 0x00


	//----- nvinfo : EIATTR_KPARAM_INFO
	.align		4
.L_23:
        /*0058*/ 	.byte	0x04, 0x17
        /*005a*/ 	.short	(.L_25 - .L_24)
.L_24:
        /*005c*/ 	.word	0x00000000
        /*0060*/ 	.short	0x0003
        /*0062*/ 	.short	0x0014
        /*0064*/ 	.byte	0x00, 0xf0, 0x11, 0x00


	//----- nvinfo : EIATTR_KPARAM_INFO
	.align		4
.L_25:
        /*0068*/ 	.byte	0x04, 0x17
        /*006a*/ 	.short	(.L_27 - .L_26)
.L_26:
        /*006c*/ 	.word	0x00000000
        /*0070*/ 	.short	0x0002
        /*0072*/ 	.short	0x0010
        /*0074*/ 	.byte	0x00, 0xf0, 0x11, 0x00


	//----- nvinfo : EIATTR_KPARAM_INFO
	.align		4
.L_27:
        /*0078*/ 	.byte	0x04, 0x17
        /*007a*/ 	.short	(.L_29 - .L_28)
.L_28:
        /*007c*/ 	.word	0x00000000
        /*0080*/ 	.short	0x0001
        /*0082*/ 	.short	0x0008
        /*0084*/ 	.byte	0x00, 0xf5, 0x21, 0x00


	//----- nvinfo : EIATTR_KPARAM_INFO
	.align		4
.L_29:
        /*0088*/ 	.byte	0x04, 0x17
        /*008a*/ 	.short	(.L_31 - .L_30)
.L_30:
        /*008c*/ 	.word	0x00000000
        /*0090*/ 	.short	0x0000
        /*0092*/ 	.short	0x0000
        /*0094*/ 	.byte	0x00, 0xf0, 0x11, 0x00


	//----- nvinfo : EIATTR_SPARSE_MMA_MASK
	.align		4
.L_31:
        /*0098*/ 	.byte	0x03, 0x50
        /*009a*/ 	.short	0x0000


	//----- nvinfo : EIATTR_MAXREG_COUNT
	.align		4
        /*009c*/ 	.byte	0x03, 0x1b
        /*009e*/ 	.short	0x00ff


	//----- nvinfo : EIATTR_MERCURY_ISA_VERSION
	.align		4
        /*00a0*/ 	.byte	0x03, 0x5f
        /*00a2*/ 	.short	0x0101


	//----- nvinfo : EIATTR_VRC_CTA_INIT_COUNT
	.align		4
        /*00a4*/ 	.byte	0x02, 0x4a
	.zero		1
	.zero		1


	//----- nvinfo : EIATTR_EXIT_INSTR_OFFSETS
	.align		4
        /*00a8*/ 	.byte	0x04, 0x1c
        /*00aa*/ 	.short	(.L_33 - .L_32)


	//   ....[0]....
.L_32:
        /*00ac*/ 	.word	0x00000070


	//   ....[1]....
        /*00b0*/ 	.word	0x000003b0


	//----- nvinfo : EIATTR_CRS_STACK_SIZE
	.align		4
.L_33:
        /*00b4*/ 	.byte	0x04, 0x1e
        /*00b6*/ 	.short	(.L_35 - .L_34)
.L_34:
        /*00b8*/ 	.word	0x00000000


	//----- nvinfo : EIATTR_CBANK_PARAM_SIZE
	.align		4
.L_35:
        /*00bc*/ 	.byte	0x03, 0x19
        /*00be*/ 	.short	0x0040


	//----- nvinfo : EIATTR_PARAM_CBANK
	.align		4
        /*00c0*/ 	.byte	0x04, 0x0a
        /*00c2*/ 	.short	(.L_37 - .L_36)
	.align		4
.L_36:
        /*00c4*/ 	.word	index@(.nv.constant0._Z19MaskedCol2imForwardiPKfiiiPKxS2_iPf)
        /*00c8*/ 	.short	0x0380
        /*00ca*/ 	.short	0x0040


	//----- nvinfo : EIATTR_SW_WAR
	.align		4
.L_37:
        /*00cc*/ 	.byte	0x04, 0x36
        /*00ce*/ 	.short	(.L_39 - .L_38)
.L_38:
        /*00d0*/ 	.word	0x00000008
.L_39:


//--------------------- .nv.info._Z19MaskedIm2colForwardiPKfiiiiiiPKxS2_iPf --------------------------
	.section	.nv.info._Z19MaskedIm2colForwardiPKfiiiiiiPKxS2_iPf,"",@"SHT_CUDA_INFO"
	.sectionflags	@""
	.align	4


	//----- nvinfo : EIATTR_CUDA_API_VERSION
	.align		4
        /*0000*/ 	.byte	0x04, 0x37
        /*0002*/ 	.short	(.L_41 - .L_40)
.L_40:
        /*0004*/ 	.word	0x00000082


	//----- nvinfo : EIATTR_KPARAM_INFO
	.align		4
.L_41:
        /*0008*/ 	.byte	0x04, 0x17
        /*000a*/ 	.short	(.L_43 - .L_42)
.L_42:
        /*000c*/ 	.word	0x00000000
        /*0010*/ 	.short	0x000b
        /*0012*/ 	.short	0x0040
        /*0014*/ 	.byte	0x00, 0xf5, 0x21, 0x00


	//----- nvinfo : EIATTR_KPARAM_INFO
	.align		4
.L_43:
        /*0018*/ 	.byte	0x04, 0x17
        /*001a*/ 	.short	(.L_45 - .L_44)
.L_44:
        /*001c*/ 	.word	0x00000000
        /*0020*/ 	.short	0x000a
        /*0022*/ 	.short	0x0038
        /*0024*/ 	.byte	0x00, 0xf0, 0x11, 0x00


	//----- nvinfo : EIATTR_KPARAM_INFO
	.align		4
.L_45:
        /*0028*/ 	.byte	0x04, 0x17
        /*002a*/ 	.short	(.L_47 - .L_46)
.L_46:
        /*002c*/ 	.word	0x00000000
        /*0030*/ 	.short	0x0009
        /*0032*/ 	.short	0x0030
        /*0034*/ 	.byte	0x00, 0xf5, 0x21, 0x00


	//----- nvinfo : EIATTR_KPARAM_INFO
	.align		4
.L_47:
        /*0038*/ 	.byte	0x04, 0x17
        /*003a*/ 	.short	(.L_49 - .L_48)
.L_48:
        /*003c*/ 	.word	0x00000000
        /*0040*/ 	.short	0x0008
        /*0042*/ 	.short	0x0028
        /*0044*/ 	.byte	0x00, 0xf5, 0x21, 0x00


	//----- nvinfo : EIATTR_KPARAM_INFO
	.align		4
.L_49:
        /*0048*/ 	.byte	0x04, 0x17
        /*004a*/ 	.short	(.L_51 - .L_50)
.L_50:
        /*004c*/ 	.word	0x00000000
        /*0050*/ 	.short	0x0007
        /*0052*/ 	.short	0x0024
        /*0054*/ 	.byte	0x00, 0xf0, 0x11, 0x00


	//----- nvinfo : EIATTR_KPARAM_INFO
	.align		4
.L_51:
        /*0058*/ 	.byte	0x04, 0x17
        /*005a*/ 	.short	(.L_53 - .L_52)
.L_52:
        /*005c*/ 	.word	0x00000000
        /*0060*/ 	.short	0x0006
        /*0062*/ 	.short	0x0020
        /*0064*/ 	.byte	0x00, 0xf0, 0x11, 0x00


	//----- nvinfo : EIATTR_KPARAM_INFO
	.align		4
.L_53:
        /*0068*/ 	.byte	0x04, 0x17
        /*006a*/ 	.short	(.L_55 - .L_54)
.L_54:
        /*006c*/ 	.word	0x00000000
        /*0070*/ 	.short	0x0005
        /*0072*/ 	.short	0x001c
        /*0074*/ 	.byte	0x00, 0xf0, 0x11, 0x00


	//----- nvinfo : EIATTR_KPARAM_INFO
	.align		4
.L_55:
        /*0078*/ 	.byte	0x04, 0x17
        /*007a*/ 	.short	(.L_57 - .L_56)
.L_56:
        /*007c*/ 	.word	0x00000000
        /*0080*/ 	.short	0x0004
        /*0082*/ 	.short	0x0018
        /*0084*/ 	.byte	0x00, 0xf0, 0x11, 0x00


	//----- nvinfo : EIATTR_KPARAM_INFO
	.align		4
.L_57:
        /*0088*/ 	.byte	0x04, 0x17
        /*008a*/ 	.short	(.L_59 - .L_58)
.L_58:
        /*008c*/ 	.word	0x00000000
        /*0090*/ 	.short	0x0003
        /*0092*/ 	.short	0x0014
        /*0094*/ 	.byte	0x00, 0xf0, 0x11, 0x00


	//----- nvinfo : EIATTR_KPARAM_INFO
	.align		4
.L_59:
        /*0098*/ 	.byte	0x04, 0x17
        /*009a*/ 	.short	(.L_61 - .L_60)
.L_60:
        /*009c*/ 	.word	0x00000000
        /*00a0*/ 	.short	0x0002
        /*00a2*/ 	.short	0x0010
        /*00a4*/ 	.byte	0x00, 0xf0, 0x11, 0x00


	//----- nvinfo : EIATTR_KPARAM_INFO
	.align		4
.L_61:
        /*00a8*/ 	.byte	0x04, 0x17
        /*00aa*/ 	.short	(.L_63 - .L_62)
.L_62:
        /*00ac*/ 	.word	0x00000000
        /*00b0*/ 	.short	0x0001
        /*00b2*/ 	.short	0x0008
        /*00b4*/ 	.byte	0x00, 0xf5, 0x21, 0x00


	//----- nvinfo : EIATTR_KPARAM_INFO
	.align		4
.L_63:
        /*00b8*/ 	.byte	0x04, 0x17
        /*00ba*/ 	.short	(.L_65 - .L_64)
.L_64:
        /*00bc*/ 	.word	0x00000000
        /*00c0*/ 	.short	0x0000
        /*00c2*/ 	.short	0x0000
        /*00c4*/ 	.byte	0x00, 0xf0, 0x11, 0x00


	//----- nvinfo : EIATTR_SPARSE_MMA_MASK
	.align		4
.L_65:
        /*00c8*/ 	.byte	0x03, 0x50
        /*00ca*/ 	.short	0x0000


	//----- nvinfo : EIATTR_MAXREG_COUNT
	.align		4
        /*00cc*/ 	.byte	0x03, 0x1b
        /*00ce*/ 	.short	0x00ff


	//----- nvinfo : EIATTR_MERCURY_ISA_VERSION
	.align		4
        /*00d0*/ 	.byte	0x03, 0x5f
        /*00d2*/ 	.short	0x0101


	//----- nvinfo : EIATTR_VRC_CTA_INIT_COUNT
	.align		4
        /*00d4*/ 	.byte	0x02, 0x4a
	.zero		1
	.zero		1


	//----- nvinfo : EIATTR_EXIT_INSTR_OFFSETS
	.align		4
        /*00d8*/ 	.byte	0x04, 0x1c
        /*00da*/ 	.short	(.L_67 - .L_66)


	//   ....[0]....
.L_66:
        /*00dc*/ 	.word	0x00000070


	//   ....[1]....
        /*00e0*/ 	.word	0x000000b0


	//   ....[2]....
        /*00e4*/ 	.word	0x00000f70


	//----- nvinfo : EIATTR_CRS_STACK_SIZE
	.align		4
.L_67:
        /*00e8*/ 	.byte	0x04, 0x1e
        /*00ea*/ 	.short	(.L_69 - .L_68)
.L_68:
        /*00ec*/ 	.word	0x00000000


	//----- nvinfo : EIATTR_CBANK_PARAM_SIZE
	.align		4
.L_69:
        /*00f0*/ 	.byte	0x03, 0x19
        /*00f2*/ 	.short	0x0048


	//----- nvinfo : EIATTR_PARAM_CBANK
	.align		4
        /*00f4*/ 	.byte	0x04, 0x0a
        /*00f6*/ 	.short	(.L_71 - .L_70)
	.align		4
.L_70:
        /*00f8*/ 	.word	index@(.nv.constant0._Z19MaskedIm2colForwardiPKfiiiiiiPKxS2_iPf)
        /*00fc*/ 	.short	0x0380
        /*00fe*/ 	.short	0x0048


	//----- nvinfo : EIATTR_SW_WAR
	.align		4
.L_71:
        /*0100*/ 	.byte	0x04, 0x36
        /*0102*/ 	.short	(.L_73 - .L_72)
.L_72:
        /*0104*/ 	.word	0x00000008
.L_73:


//--------------------- .nv.callgraph             --------------------------
	.section	.nv.callgraph,"",@"SHT_CUDA_CALLGRAPH"
	.align	4
	.sectionentsize	8
	.align		4
        /*0000*/ 	.word	0x00000000
	.align		4
        /*0004*/ 	.word	0xffffffff
	.align		4
        /*0008*/ 	.word	0x00000000
	.align		4
        /*000c*/ 	.word	0xfffffffe
	.align		4
        /*0010*/ 	.word	0x00000000
	.align		4
        /*0014*/ 	.word	0xfffffffd
	.align		4
        /*0018*/ 	.word	0x00000000
	.align		4
        /*001c*/ 	.word	0xfffffffc


//--------------------- .text._Z19MaskedCol2imForwardiPKfiiiPKxS2_iPf --------------------------
	.section	.text._Z19MaskedCol2imForwardiPKfiiiPKxS2_iPf,"ax",@progbits
	.align	128
        .global         _Z19MaskedCol2imForwardiPKfiiiPKxS2_iPf
        .type           _Z19MaskedCol2imForwardiPKfiiiPKxS2_iPf,@function
        .size           _Z19MaskedCol2imForwardiPKfiiiPKxS2_iPf,(.L_x_14 - _Z19MaskedCol2imForwardiPKfiiiPKxS2_iPf)
        .other          _Z19MaskedCol2imForwardiPKfiiiPKxS2_iPf,@"STO_CUDA_ENTRY STV_DEFAULT"
_Z19MaskedCol2imForwardiPKfiiiPKxS2_iPf:
.text._Z19MaskedCol2imForwardiPKfiiiPKxS2_iPf:
[----:B------:R-:W-:Y:S01]  /*0000*/  LDC R1, c[0x0][0x37c] ;  /* 0x0000df00ff017b82 */ /* 0x000fe20000000800 */
[----:B------:R-:W0:Y:S07]  /*0010*/  S2R R15, SR_TID.X ;  /* 0x00000000000f7919 */ /* 0x000e2e0000002100 */
[----:B------:R-:W0:Y:S01]  /*0020*/  S2UR UR4, SR_CTAID.X ;  /* 0x00000000000479c3 */ /* 0x000e220000002500 */
[----:B------:R-:W1:Y:S07]  /*0030*/  LDCU UR5, c[0x0][0x380] ;  /* 0x00007000ff0577ac */ /* 0x000e6e0008000800 */
[----:B------:R-:W0:Y:S02]  /*0040*/  LDC R14, c[0x0][0x360] ;  /* 0x0000d800ff0e7b82 */ /* 0x000e240000000800 */
[----:B0-----:R-:W-:-:S05]  /*0050*/  IMAD R15, R14, UR4, R15 ;  /* 0x000000040e0f7c24 */ /* 0x001fca000f8e020f */
[----:B-1----:R-:W-:-:S13]  /*0060*/  ISETP.GE.AND P0, PT, R15, UR5, PT ;  /* 0x000000050f007c0c */ /* 0x002fda000bf06270 */
[----:B------:R-:W-:Y:S05]  /*0070*/  @P0 EXIT ;  /* 0x000000000000094d */ /* 0x000fea0003800000 */
[----:B------:R-:W0:Y:S01]  /*0080*/  LDC R16, c[0x0][0x3b0] ;  /* 0x0000ec00ff107b82 */ /* 0x000e220000000800 */
[----:B------:R-:W1:Y:S01]  /*0090*/  LDCU UR4, c[0x0][0x370] ;  /* 0x00006e00ff0477ac */ /* 0x000e620008000800 */
[----:B------:R-:W2:Y:S06]  /*00a0*/  LDCU.64 UR6, c[0x0][0x358] ;  /* 0x00006b00ff0677ac */ /* 0x000eac0008000a00 */
[----:B------:R-:W3:Y:S01]  /*00b0*/  LDC R10, c[0x0][0x3b0] ;  /* 0x0000ec00ff0a7b82 */ /* 0x000ee20000000800 */
[----:B------:R-:W4:Y:S01]  /*00c0*/  LDCU UR5, c[0x0][0x380] ;  /* 0x00007000ff0577ac */ /* 0x000f220008000800 */
[----:B------:R-:W0:Y:S06]  /*00d0*/  LDCU.64 UR8, c[0x0][0x390] ;  /* 0x00007200ff0877ac */ /* 0x000e2c0008000a00 */
[----:B------:R-:W1:Y:S01]  /*00e0*/  LDC.64 R2, c[0x0][0x388] ;  /* 0x0000e200ff027b82 */ /* 0x000e620000000a00 */
[----:B0-----:R-:W-:-:S07]  /*00f0*/  IABS R0, R16 ;  /* 0x0000001000007213 */ /* 0x001fce0000000000 */
[----:B------:R-:W0:Y:S01]  /*0100*/  LDC.64 R4, c[0x0][0x3b8] ;  /* 0x0000ee00ff047b82 */ /* 0x000e220000000a00 */
[----:B------:R-:W-:Y:S01]  /*0110*/  ISETP.NE.AND P0, PT, R16, RZ, PT ;  /* 0x000000ff1000720c */ /* 0x000fe20003f05270 */
[----:B------:R-:W5:Y:S06]  /*0120*/  I2F.RP R11, R0 ;  /* 0x00000000000b7306 */ /* 0x000f6c0000209400 */
[----:B------:R-:W0:Y:S08]  /*0130*/  LDC.64 R6, c[0x0][0x3a0] ;  /* 0x0000e800ff067b82 */ /* 0x000e300000000a00 */
[----:B------:R-:W0:Y:S01]  /*0140*/  LDC.64 R8, c[0x0][0x3a8] ;  /* 0x0000ea00ff087b82 */ /* 0x000e220000000a00 */
[----:B-----5:R-:W5:Y:S02]  /*0150*/  MUFU.RCP R11, R11 ;  /* 0x0000000b000b7308 */ /* 0x020f640000001000 */
[----:B-----5:R-:W-:-:S06]  /*0160*/  IADD3 R12, PT, PT, R11, 0xffffffe, RZ ;  /* 0x0ffffffe0b0c7810 */ /* 0x020fcc0007ffe0ff */
[----:B------:R5:W2:Y:S02]  /*0170*/  F2I.FTZ.U32.TRUNC.NTZ R13, R12 ;  /* 0x0000000c000d7305 */ /* 0x000aa4000021f000 */
[----:B-----5:R-:W-:Y:S02]  /*0180*/  HFMA2 R12, -RZ, RZ, 0, 0 ;  /* 0x00000000ff0c7431 */ /* 0x020fe400000001ff */
[----:B--2---:R-:W-:-:S04]  /*0190*/  IMAD.MOV R11, RZ, RZ, -R13 ;  /* 0x000000ffff0b7224 */ /* 0x004fc800078e0a0d */
[----:B------:R-:W-:-:S04]  /*01a0*/  IMAD R11, R11, R0, RZ ;  /* 0x000000000b0b7224 */ /* 0x000fc800078e02ff */
[----:B------:R-:W-:Y:S01]  /*01b0*/  IMAD.HI.U32 R11, R13, R11, R12 ;  /* 0x0000000b0d0b7227 */ /* 0x000fe200078e000c */
[----:B------:R-:W-:-:S03]  /*01c0*/  LOP3.LUT R12, RZ, R16, RZ, 0x33, !PT ;  /* 0x00000010ff0c7212 */ /* 0x000fc600078e33ff */
[----:B01-34-:R-:W-:-:S07]  /*01d0*/  IMAD R13, R14, UR4, RZ ;  /* 0x000000040e0d7c24 */ /* 0x01bfce000f8e02ff */
.L_x_0:
[----:B------:R-:W-:Y:S02]  /*01e0*/  IABS R16, R15 ;  /* 0x0000000f00107213 */ /* 0x000fe40000000000 */
[----:B------:R-:W-:-:S03]  /*01f0*/  IABS R18, R10 ;  /* 0x0000000a00127213 */ /* 0x000fc60000000000 */
[----:B------:R-:W-:-:S04]  /*0200*/  IMAD.HI.U32 R14, R11, R16, RZ ;  /* 0x000000100b0e7227 */ /* 0x000fc800078e00ff */
[----:B------:R-:W-:-:S04]  /*0210*/  IMAD.MOV R17, RZ, RZ, -R14 ;  /* 0x000000ffff117224 */ /* 0x000fc800078e0a0e */
[----:B------:R-:W-:Y:S01]  /*0220*/  IMAD R17, R18, R17, R16 ;  /* 0x0000001112117224 */ /* 0x000fe200078e0210 */
[----:B------:R-:W-:-:S04]  /*0230*/  LOP3.LUT R16, R15, R10, RZ, 0x3c, !PT ;  /* 0x0000000a0f107212 */ /* 0x000fc800078e3cff */
[----:B------:R-:W-:Y:S02]  /*0240*/  ISETP.GT.U32.AND P2, PT, R0, R17, PT ;  /* 0x000000110000720c */ /* 0x000fe40003f44070 */
[----:B------:R-:W-:-:S11]  /*0250*/  ISETP.GE.AND P3, PT, R16, RZ, PT ;  /* 0x000000ff1000720c */ /* 0x000fd60003f66270 */
[----:B------:R-:W-:Y:S01]  /*0260*/  @!P2 IADD3 R17, PT, PT, R17, -R18, RZ ;  /* 0x800000121111a210 */ /* 0x000fe20007ffe0ff */
[----:B------:R-:W-:-:S03]  /*0270*/  @!P2 VIADD R14, R14, 0x1 ;  /* 0x000000010e0ea836 */ /* 0x000fc60000000000 */
[----:B------:R-:W-:-:S13]  /*0280*/  ISETP.GE.U32.AND P1, PT, R17, R0, PT ;  /* 0x000000001100720c */ /* 0x000fda0003f26070 */
[----:B------:R-:W-:-:S05]  /*0290*/  @P1 IADD3 R14, PT, PT, R14, 0x1, RZ ;  /* 0x000000010e0e1810 */ /* 0x000fca0007ffe0ff */
[----:B------:R-:W-:-:S05]  /*02a0*/  @!P3 IMAD.MOV R14, RZ, RZ, -R14 ;  /* 0x000000ffff0eb224 */ /* 0x000fca00078e0a0e */
[----:B------:R-:W-:-:S04]  /*02b0*/  SEL R14, R12, R14, !P0 ;  /* 0x0000000e0c0e7207 */ /* 0x000fc80004000000 */
[----:B------:R-:W-:-:S05]  /*02c0*/  IADD3 R19, PT, PT, -R14, RZ, RZ ;  /* 0x000000ff0e137210 */ /* 0x000fca0007ffe1ff */
[----:B------:R-:W-:-:S04]  /*02d0*/  IMAD R19, R10, R19, R15 ;  /* 0x000000130a137224 */ /* 0x000fc800078e020f */
[----:B------:R-:W-:-:S04]  /*02e0*/  IMAD.WIDE R16, R19, 0x8, R6 ;  /* 0x0000000813107825 */ /* 0x000fc800078e0206 */
[----:B------:R-:W-:Y:S02]  /*02f0*/  IMAD.WIDE R18, R19, 0x8, R8 ;  /* 0x0000000813127825 */ /* 0x000fe400078e0208 */
[----:B------:R-:W2:Y:S04]  /*0300*/  LDG.E R17, desc[UR6][R16.64] ;  /* 0x0000000610117981 */ /* 0x000ea8000c1e1900 */
[----:B------:R-:W3:Y:S01]  /*0310*/  LDG.E R18, desc[UR6][R18.64] ;  /* 0x0000000612127981 */ /* 0x000ee2000c1e1900 */
[----:B0-----:R-:W-:-:S06]  /*0320*/  IMAD.WIDE R20, R15, 0x4, R2 ;  /* 0x000000040f147825 */ /* 0x001fcc00078e0202 */
[----:B------:R-:W4:Y:S01]  /*0330*/  LDG.E R21, desc[UR6][R20.64] ;  /* 0x0000000614157981 */ /* 0x000f22000c1e1900 */
[----:B------:R-:W-:-:S04]  /*0340*/  IADD3 R15, PT, PT, R13, R15, RZ ;  /* 0x0000000f0d0f7210 */ /* 0x000fc80007ffe0ff */
[----:B------:R-:W-:Y:S01]  /*0350*/  ISETP.GE.AND P1, PT, R15, UR5, PT ;  /* 0x000000050f007c0c */ /* 0x000fe2000bf26270 */
[----:B--2---:R-:W-:-:S04]  /*0360*/  IMAD R23, R14, UR8, R17 ;  /* 0x000000080e177c24 */ /* 0x004fc8000f8e0211 */
[----:B---3--:R-:W-:-:S04]  /*0370*/  IMAD R23, R23, UR9, R18 ;  /* 0x0000000917177c24 */ /* 0x008fc8000f8e0212 */
[----:B------:R-:W-:-:S05]  /*0380*/  IMAD.WIDE R22, R23, 0x4, R4 ;  /* 0x0000000417167825 */ /* 0x000fca00078e0204 */
[----:B----4-:R0:W-:Y:S01]  /*0390*/  STG.E desc[UR6][R22.64], R21 ;  /* 0x0000001516007986 */ /* 0x0101e2000c101906 */
[----:B------:R-:W-:Y:S05]  /*03a0*/  @!P1 BRA `(.L_x_0) ;  /* 0xfffffffc008c9947 */ /* 0x000fea000383ffff */
[----:B------:R-:W-:Y:S05]  /*03b0*/  EXIT ;  /* 0x000000000000794d */ /* 0x000fea0003800000 */
.L_x_1:
[----:B------:R-:W-:-:S00]  /*03c0*/  BRA `(.L_x_1) ;  /* 0xfffffffc00fc7947 */ /* 0x000fc0000383ffff */
[----:B------:R-:W-:-:S00]  /*03d0*/  NOP ;  /* 0x0000000000007918 */ /* 0x000fc00000000000 */
        /* <DEDUP_REMOVED lines=10> */
.L_x_14:


//--------------------- .text._Z19MaskedIm2colForwardiPKfiiiiiiPKxS2_iPf --------------------------
	.section	.text._Z19MaskedIm2colForwardiPKfiiiiiiPKxS2_iPf,"ax",@progbits
	.align	128
        .global         _Z19MaskedIm2colForwardiPKfiiiiiiPKxS2_iPf
        .type           _Z19MaskedIm2colForwardiPKfiiiiiiPKxS2_iPf,@function
        .size           _Z19MaskedIm2colForwardiPKfiiiiiiPKxS2_iPf,(.L_x_15 - _Z19MaskedIm2colForwardiPKfiiiiiiPKxS2_iPf)
        .other          _Z19MaskedIm2colForwardiPKfiiiiiiPKxS2_iPf,@"STO_CUDA_ENTRY STV_DEFAULT"
_Z19MaskedIm2colForwardiPKfiiiiiiPKxS2_iPf:
.text._Z19MaskedIm2colForwardiPKfiiiiiiPKxS2_iPf:
        /* <DEDUP_REMOVED lines=8> */
[----:B------:R-:W0:Y:S02]  /*0080*/  LDC.64 R8, c[0x0][0x398] ;  /* 0x0000e600ff087b82 */ /* 0x000e240000000a00 */
[----:B0-----:R-:W-:-:S04]  /*0090*/  VIMNMX R0, PT, PT, R8, R9, PT ;  /* 0x0000000908007248 */ /* 0x001fc80003fe0100 */
[----:B------:R-:W-:-:S13]  /*00a0*/  ISETP.GE.AND P0, PT, R0, 0x1, PT ;  /* 0x000000010000780c */ /* 0x000fda0003f06270 */
[----:B------:R-:W-:Y:S05]  /*00b0*/  @!P0 EXIT ;  /* 0x000000000000894d */ /* 0x000fea0003800000 */
[----:B------:R-:W0:Y:S01]  /*00c0*/  LDCU UR4, c[0x0][0x370] ;  /* 0x00006e00ff0477ac */ /* 0x000e220008000800 */
[----:B------:R-:W-:Y:S01]  /*00d0*/  IMAD R3, R8, R9, RZ ;  /* 0x0000000908037224 */ /* 0x000fe200078e02ff */
[C---:B------:R-:W-:Y:S01]  /*00e0*/  LOP3.LUT R7, R9.reuse, 0x7, RZ, 0xc0, !PT ;  /* 0x0000000709077812 */ /* 0x040fe200078ec0ff */
[----:B------:R-:W1:Y:S01]  /*00f0*/  LDCU UR5, c[0x0][0x3b8] ;  /* 0x00007700ff0577ac */ /* 0x000e620008000800 */
[C---:B------:R-:W-:Y:S02]  /*0100*/  LOP3.LUT R6, R9.reuse, 0x3, RZ, 0xc0, !PT ;  /* 0x0000000309067812 */ /* 0x040fe400078ec0ff */
[----:B------:R-:W-:Y:S01]  /*0110*/  LOP3.LUT R4, R9, 0x7ffffff8, RZ, 0xc0, !PT ;  /* 0x7ffffff809047812 */ /* 0x000fe200078ec0ff */
[----:B------:R-:W2:Y:S01]  /*0120*/  LDCU.64 UR6, c[0x0][0x358] ;  /* 0x00006b00ff0677ac */ /* 0x000ea20008000a00 */
[----:B------:R-:W3:Y:S01]  /*0130*/  LDCU UR10, c[0x0][0x394] ;  /* 0x00007280ff0a77ac */ /* 0x000ee20008000800 */
[----:B0-----:R-:W-:Y:S02]  /*0140*/  IMAD R2, R2, UR4, RZ ;  /* 0x0000000402027c24 */ /* 0x001fe4000f8e02ff */
[----:B-1----:R-:W-:-:S07]  /*0150*/  IMAD R3, R3, UR5, RZ ;  /* 0x0000000503037c24 */ /* 0x002fce000f8e02ff */
.L_x_12:
[----:B0-----:R-:W0:Y:S01]  /*0160*/  LDC R8, c[0x0][0x3b8] ;  /* 0x0000ee00ff087b82 */ /* 0x001e220000000800 */
[----:B------:R-:W-:Y:S01]  /*0170*/  IABS R13, R5 ;  /* 0x00000005000d7213 */ /* 0x000fe20000000000 */
[----:B-1----:R-:W1:Y:S01]  /*0180*/  LDCU.64 UR8, c[0x0][0x3c0] ;  /* 0x00007800ff0877ac */ /* 0x002e620008000a00 */
[----:B----4-:R-:W4:Y:S01]  /*0190*/  LDCU.64 UR4, c[0x0][0x3a0] ;  /* 0x00007400ff0477ac */ /* 0x010f220008000a00 */
[----:B0-----:R-:W-:-:S04]  /*01a0*/  IABS R12, R8 ;  /* 0x00000008000c7213 */ /* 0x001fc80000000000 */
[----:B------:R-:W0:Y:S08]  /*01b0*/  I2F.RP R0, R12 ;  /* 0x0000000c00007306 */ /* 0x000e300000209400 */
[----:B0-----:R-:W0:Y:S02]  /*01c0*/  MUFU.RCP R0, R0 ;  /* 0x0000000000007308 */ /* 0x001e240000001000 */
[----:B0-----:R-:W-:-:S06]  /*01d0*/  VIADD R10, R0, 0xffffffe ;  /* 0x0ffffffe000a7836 */ /* 0x001fcc0000000000 */
[----:B------:R0:W5:Y:S02]  /*01e0*/  F2I.FTZ.U32.TRUNC.NTZ R11, R10 ;  /* 0x0000000a000b7305 */ /* 0x000164000021f000 */
[----:B0-----:R-:W-:Y:S02]  /*01f0*/  IMAD.MOV.U32 R10, RZ, RZ, RZ ;  /* 0x000000ffff0a7224 */ /* 0x001fe400078e00ff */
[----:B-----5:R-:W-:-:S04]  /*0200*/  IMAD.MOV R9, RZ, RZ, -R11 ;  /* 0x000000ffff097224 */ /* 0x020fc800078e0a0b */
[----:B------:R-:W-:-:S04]  /*0210*/  IMAD R9, R9, R12, RZ ;  /* 0x0000000c09097224 */ /* 0x000fc800078e02ff */
[----:B------:R-:W-:-:S04]  /*0220*/  IMAD.HI.U32 R11, R11, R9, R10 ;  /* 0x000000090b0b7227 */ /* 0x000fc800078e000a */
[----:B------:R-:W-:-:S04]  /*0230*/  IMAD.MOV.U32 R9, RZ, RZ, R13 ;  /* 0x000000ffff097224 */ /* 0x000fc800078e000d */
[----:B------:R-:W-:-:S04]  /*0240*/  IMAD.HI.U32 R0, R11, R9, RZ ;  /* 0x000000090b007227 */ /* 0x000fc800078e00ff */
[----:B------:R-:W-:-:S04]  /*0250*/  IMAD.MOV R11, RZ, RZ, -R0 ;  /* 0x000000ffff0b7224 */ /* 0x000fc800078e0a00 */
[C---:B------:R-:W-:Y:S02]  /*0260*/  IMAD R9, R12.reuse, R11, R9 ;  /* 0x0000000b0c097224 */ /* 0x040fe400078e0209 */
[----:B------:R-:W0:Y:S03]  /*0270*/  LDC.64 R10, c[0x0][0x3a8] ;  /* 0x0000ea00ff0a7b82 */ /* 0x000e260000000a00 */
[----:B------:R-:W-:-:S13]  /*0280*/  ISETP.GT.U32.AND P2, PT, R12, R9, PT ;  /* 0x000000090c00720c */ /* 0x000fda0003f44070 */
[----:B------:R-:W-:Y:S02]  /*0290*/  @!P2 IMAD.IADD R9, R9, 0x1, -R12 ;  /* 0x000000010909a824 */ /* 0x000fe400078e0a0c */
[----:B------:R-:W-:Y:S01]  /*02a0*/  @!P2 VIADD R0, R0, 0x1 ;  /* 0x000000010000a836 */ /* 0x000fe20000000000 */
[----:B------:R-:W-:Y:S02]  /*02b0*/  ISETP.NE.AND P2, PT, R8, RZ, PT ;  /* 0x000000ff0800720c */ /* 0x000fe40003f45270 */
[----:B------:R-:W-:Y:S02]  /*02c0*/  ISETP.GE.U32.AND P0, PT, R9, R12, PT ;  /* 0x0000000c0900720c */ /* 0x000fe40003f06070 */
[----:B------:R-:W-:Y:S01]  /*02d0*/  LOP3.LUT R9, R5, R8, RZ, 0x3c, !PT ;  /* 0x0000000805097212 */ /* 0x000fe200078e3cff */
[----:B------:R-:W5:Y:S03]  /*02e0*/  LDC.64 R12, c[0x0][0x3b0] ;  /* 0x0000ec00ff0c7b82 */ /* 0x000f660000000a00 */
[----:B------:R-:W-:-:S07]  /*02f0*/  ISETP.GE.AND P1, PT, R9, RZ, PT ;  /* 0x000000ff0900720c */ /* 0x000fce0003f26270 */
[----:B------:R-:W-:-:S06]  /*0300*/  @P0 IADD3 R0, PT, PT, R0, 0x1, RZ ;  /* 0x0000000100000810 */ /* 0x000fcc0007ffe0ff */
[----:B------:R-:W-:Y:S01]  /*0310*/  @!P1 IMAD.MOV R0, RZ, RZ, -R0 ;  /* 0x000000ffff009224 */ /* 0x000fe200078e0a00 */
[----:B------:R-:W-:-:S05]  /*0320*/  @!P2 LOP3.LUT R0, RZ, R8, RZ, 0x33, !PT ;  /* 0x00000008ff00a212 */ /* 0x000fca00078e33ff */
[----:B------:R-:W-:-:S04]  /*0330*/  IMAD.MOV R9, RZ, RZ, -R0 ;  /* 0x000000ffff097224 */ /* 0x000fc800078e0a00 */
[----:B------:R-:W-:-:S04]  /*0340*/  IMAD R9, R8, R9, R5 ;  /* 0x0000000908097224 */ /* 0x000fc800078e0205 */
[----:B-----5:R-:W-:-:S04]  /*0350*/  IMAD.WIDE R12, R9, 0x8, R12 ;  /* 0x00000008090c7825 */ /* 0x020fc800078e020c */
[----:B0-----:R-:W-:Y:S02]  /*0360*/  IMAD.WIDE R10, R9, 0x8, R10 ;  /* 0x00000008090a7825 */ /* 0x001fe400078e020a */
[----:B--2---:R-:W4:Y:S04]  /*0370*/  LDG.E R12, desc[UR6][R12.64] ;  /* 0x000000060c0c7981 */ /* 0x004f28000c1e1900 */
[----:B------:R0:W2:Y:S01]  /*0380*/  LDG.E R8, desc[UR6][R10.64] ;  /* 0x000000060a087981 */ /* 0x0000a2000c1e1900 */
[----:B------:R-:W-:-:S05]  /*0390*/  IMAD R14, R3, R0, RZ ;  /* 0x00000000030e7224 */ /* 0x000fca00078e02ff */
[----:B------:R-:W-:Y:S02]  /*03a0*/  SHF.R.S32.HI R16, RZ, 0x1f, R14 ;  /* 0x0000001fff107819 */ /* 0x000fe4000001140e */
[----:B------:R-:W-:-:S04]  /*03b0*/  IADD3 R14, P0, PT, R9, R14, RZ ;  /* 0x0000000e090e7210 */ /* 0x000fc80007f1e0ff */
[----:B------:R-:W-:Y:S02]  /*03c0*/  LEA.HI.X.SX32 R9, R9, R16, 0x1, P0 ;  /* 0x0000001009097211 */ /* 0x000fe400000f0eff */
[----:B-1----:R-:W-:Y:S01]  /*03d0*/  LEA R20, P0, R14, UR8, 0x2 ;  /* 0x000000080e147c11 */ /* 0x002fe2000f8010ff */
[----:B0-----:R-:W-:-:S03]  /*03e0*/  IMAD.MOV.U32 R11, RZ, RZ, RZ ;  /* 0x000000ffff0b7224 */ /* 0x001fc600078e00ff */
[----:B------:R-:W-:Y:S01]  /*03f0*/  LEA.HI.X R21, R14, UR9, R9, 0x2, P0 ;  /* 0x000000090e157c11 */ /* 0x000fe200080f1409 */
[----:B----4-:R-:W-:Y:S02]  /*0400*/  VIADD R9, R12, -UR5 ;  /* 0x800000050c097c36 */ /* 0x010fe40008000000 */
[----:B--2---:R-:W-:-:S07]  /*0410*/  VIADD R8, R8, -UR4 ;  /* 0x8000000408087c36 */ /* 0x004fce0008000000 */
.L_x_11:
[----:B0-----:R-:W0:Y:S01]  /*0420*/  LDCU.64 UR8, c[0x0][0x398] ;  /* 0x00007300ff0877ac */ /* 0x001e220008000a00 */
[----:B------:R-:W-:Y:S01]  /*0430*/  IMAD.IADD R13, R8, 0x1, R11 ;  /* 0x00000001080d7824 */ /* 0x000fe200078e020b */
[----:B------:R-:W-:Y:S01]  /*0440*/  IADD3 R11, PT, PT, R11, 0x1, RZ ;  /* 0x000000010b0b7810 */ /* 0x000fe20007ffe0ff */
[----:B------:R-:W-:Y:S01]  /*0450*/  IMAD.MOV.U32 R12, RZ, RZ, RZ ;  /* 0x000000ffff0c7224 */ /* 0x000fe200078e00ff */
[----:B-1----:R-:W1:Y:S01]  /*0460*/  LDCU UR4, c[0x0][0x390] ;  /* 0x00007200ff0477ac */ /* 0x002e620008000800 */
[----:B0-----:R-:W-:Y:S01]  /*0470*/  UISETP.GE.U32.AND UP0, UPT, UR9, 0x8, UPT ;  /* 0x000000080900788c */ /* 0x001fe2000bf06070 */
[----:B------:R-:W-:Y:S01]  /*0480*/  ISETP.NE.AND P1, PT, R11, UR8, PT ;  /* 0x000000080b007c0c */ /* 0x000fe2000bf25270 */
[----:B-1----:R-:W-:-:S07]  /*0490*/  IMAD R10, R0, UR4, R13 ;  /* 0x00000004000a7c24 */ /* 0x002fce000f8e020d */
[----:B--2-4-:R-:W-:Y:S05]  /*04a0*/  BRA.U !UP0, `(.L_x_2) ;  /* 0x0000000508247547 */ /* 0x014fea000b800000 */
[----:B------:R-:W0:Y:S01]  /*04b0*/  LDC R23, c[0x0][0x3b8] ;  /* 0x0000ee00ff177b82 */ /* 0x000e220000000800 */
[----:B------:R-:W-:Y:S01]  /*04c0*/  ISETP.GE.AND P2, PT, R13, UR4, PT ;  /* 0x000000040d007c0c */ /* 0x000fe2000bf46270 */
[----:B------:R-:W-:-:S06]  /*04d0*/  IMAD.MOV.U32 R12, RZ, RZ, RZ ;  /* 0x000000ffff0c7224 */ /* 0x000fcc00078e00ff */
[----:B------:R-:W1:Y:S06]  /*04e0*/  LDC.64 R14, c[0x0][0x388] ;  /* 0x0000e200ff0e7b82 */ /* 0x000e6c0000000a00 */
.L_x_3:
[----:B--2---:R-:W-:Y:S02]  /*04f0*/  IMAD.IADD R22, R9, 0x1, R12 ;  /* 0x0000000109167824 */ /* 0x004fe400078e020c */
[----:B------:R-:W-:Y:S02]  /*0500*/  IMAD.MOV.U32 R25, RZ, RZ, RZ ;  /* 0x000000ffff197224 */ /* 0x000fe400078e00ff */
[----:B---3--:R-:W-:Y:S01]  /*0510*/  IMAD R17, R10, UR10, R22 ;  /* 0x0000000a0a117c24 */ /* 0x008fe2000f8e0216 */
[----:B------:R-:W-:Y:S02]  /*0520*/  ISETP.GE.OR P0, PT, R22, UR10, P2 ;  /* 0x0000000a16007c0c */ /* 0x000fe40009706670 */
[----:B------:R-:W-:-:S04]  /*0530*/  LOP3.LUT R16, R13, R22, RZ, 0xfc, !PT ;  /* 0x000000160d107212 */ /* 0x000fc800078efcff */
[----:B------:R-:W-:Y:S01]  /*0540*/  ISETP.LT.OR P0, PT, R16, RZ, P0 ;  /* 0x000000ff1000720c */ /* 0x000fe20000701670 */
[----:B-1----:R-:W-:-:S12]  /*0550*/  IMAD.WIDE R16, R17, 0x4, R14 ;  /* 0x0000000411107825 */ /* 0x002fd800078e020e */
[----:B------:R-:W2:Y:S01]  /*0560*/  @!P0 LDG.E R25, desc[UR6][R16.64] ;  /* 0x0000000610198981 */ /* 0x000ea2000c1e1900 */
[----:B------:R-:W-:Y:S02]  /*0570*/  VIADD R18, R22, 0x1 ;  /* 0x0000000116127836 */ /* 0x000fe40000000000 */
[----:B------:R-:W-:-:S03]  /*0580*/  IMAD.MOV.U32 R27, RZ, RZ, RZ ;  /* 0x000000ffff1b7224 */ /* 0x000fc600078e00ff */
[----:B------:R-:W-:Y:S02]  /*0590*/  ISETP.GE.OR P0, PT, R18, UR10, P2 ;  /* 0x0000000a12007c0c */ /* 0x000fe40009706670 */
[----:B------:R-:W-:-:S04]  /*05a0*/  LOP3.LUT R18, R13, R18, RZ, 0xfc, !PT ;  /* 0x000000120d127212 */ /* 0x000fc800078efcff */
[----:B------:R-:W-:Y:S02]  /*05b0*/  ISETP.LT.OR P0, PT, R18, RZ, P0 ;  /* 0x000000ff1200720c */ /* 0x000fe40000701670 */
[----:B------:R-:W-:Y:S01]  /*05c0*/  IADD3 R18, PT, PT, R22, 0x2, RZ ;  /* 0x0000000216127810 */ /* 0x000fe20007ffe0ff */
[----:B--2---:R1:W-:Y:S10]  /*05d0*/  STG.E desc[UR6][R20.64], R25 ;  /* 0x0000001914007986 */ /* 0x0043f4000c101906 */
[----:B------:R-:W2:Y:S01]  /*05e0*/  @!P0 LDG.E R27, desc[UR6][R16.64+0x4] ;  /* 0x00000406101b8981 */ /* 0x000ea2000c1e1900 */
[----:B------:R-:W-:Y:S01]  /*05f0*/  ISETP.GE.OR P0, PT, R18, UR10, P2 ;  /* 0x0000000a12007c0c */ /* 0x000fe20009706670 */
[----:B------:R-:W-:Y:S01]  /*0600*/  IMAD.MOV.U32 R29, RZ, RZ, RZ ;  /* 0x000000ffff1d7224 */ /* 0x000fe200078e00ff */
[----:B------:R-:W-:-:S04]  /*0610*/  LOP3.LUT R18, R13, R18, RZ, 0xfc, !PT ;  /* 0x000000120d127212 */ /* 0x000fc800078efcff */
[----:B------:R-:W-:Y:S01]  /*0620*/  ISETP.LT.OR P0, PT, R18, RZ, P0 ;  /* 0x000000ff1200720c */ /* 0x000fe20000701670 */
[----:B0-----:R-:W-:-:S04]  /*0630*/  IMAD.WIDE R18, R23, 0x4, R20 ;  /* 0x0000000417127825 */ /* 0x001fc800078e0214 */
[----:B------:R-:W-:Y:S01]  /*0640*/  VIADD R24, R22, 0x3 ;  /* 0x0000000316187836 */ /* 0x000fe20000000000 */
[----:B--2---:R0:W-:Y:S07]  /*0650*/  STG.E desc[UR6][R18.64], R27 ;  /* 0x0000001b12007986 */ /* 0x0041ee000c101906 */
[----:B------:R-:W2:Y:S01]  /*0660*/  @!P0 LDG.E R29, desc[UR6][R16.64+0x8] ;  /* 0x00000806101d8981 */ /* 0x000ea2000c1e1900 */
[----:B------:R-:W-:Y:S01]  /*0670*/  ISETP.GE.OR P0, PT, R24, UR10, P2 ;  /* 0x0000000a18007c0c */ /* 0x000fe20009706670 */
[----:B-1----:R-:W-:Y:S01]  /*0680*/  IMAD.WIDE R20, R23, 0x4, R18 ;  /* 0x0000000417147825 */ /* 0x002fe200078e0212 */
[----:B------:R-:W-:-:S03]  /*0690*/  LOP3.LUT R24, R13, R24, RZ, 0xfc, !PT ;  /* 0x000000180d187212 */ /* 0x000fc600078efcff */
[----:B------:R-:W-:Y:S01]  /*06a0*/  IMAD.MOV.U32 R25, RZ, RZ, RZ ;  /* 0x000000ffff197224 */ /* 0x000fe200078e00ff */
[----:B------:R-:W-:Y:S01]  /*06b0*/  ISETP.LT.OR P0, PT, R24, RZ, P0 ;  /* 0x000000ff1800720c */ /* 0x000fe20000701670 */
[----:B------:R-:W-:Y:S01]  /*06c0*/  VIADD R24, R22, 0x4 ;  /* 0x0000000416187836 */ /* 0x000fe20000000000 */
[----:B--2---:R1:W-:Y:S11]  /*06d0*/  STG.E desc[UR6][R20.64], R29 ;  /* 0x0000001d14007986 */ /* 0x0043f6000c101906 */
[----:B------:R-:W2:Y:S01]  /*06e0*/  @!P0 LDG.E R25, desc[UR6][R16.64+0xc] ;  /* 0x00000c0610198981 */ /* 0x000ea2000c1e1900 */
[----:B------:R-:W-:Y:S01]  /*06f0*/  ISETP.GE.OR P0, PT, R24, UR10, P2 ;  /* 0x0000000a18007c0c */ /* 0x000fe20009706670 */
[----:B0-----:R-:W-:Y:S01]  /*0700*/  IMAD.WIDE R18, R23, 0x4, R20 ;  /* 0x0000000417127825 */ /* 0x001fe200078e0214 */
[----:B------:R-:W-:-:S03]  /*0710*/  LOP3.LUT R24, R13, R24, RZ, 0xfc, !PT ;  /* 0x000000180d187212 */ /* 0x000fc600078efcff */
[----:B------:R-:W-:Y:S01]  /*0720*/  IMAD.MOV.U32 R27, RZ, RZ, RZ ;  /* 0x000000ffff1b7224 */ /* 0x000fe200078e00ff */
[----:B------:R-:W-:Y:S01]  /*0730*/  ISETP.LT.OR P0, PT, R24, RZ, P0 ;  /* 0x000000ff1800720c */ /* 0x000fe20000701670 */
[----:B------:R-:W-:Y:S01]  /*0740*/  VIADD R24, R22, 0x5 ;  /* 0x0000000516187836 */ /* 0x000fe20000000000 */
[----:B--2---:R0:W-:Y:S11]  /*0750*/  STG.E desc[UR6][R18.64], R25 ;  /* 0x0000001912007986 */ /* 0x0041f6000c101906 */
[----:B------:R-:W2:Y:S01]  /*0760*/  @!P0 LDG.E R27, desc[UR6][R16.64+0x10] ;  /* 0x00001006101b8981 */ /* 0x000ea2000c1e1900 */
[----:B------:R-:W-:Y:S01]  /*0770*/  ISETP.GE.OR P0, PT, R24, UR10, P2 ;  /* 0x0000000a18007c0c */ /* 0x000fe20009706670 */
[----:B-1----:R-:W-:Y:S01]  /*0780*/  IMAD.WIDE R20, R23, 0x4, R18 ;  /* 0x0000000417147825 */ /* 0x002fe200078e0212 */
[----:B------:R-:W-:-:S02]  /*0790*/  LOP3.LUT R24, R13, R24, RZ, 0xfc, !PT ;  /* 0x000000180d187212 */ /* 0x000fc400078efcff */
[----:B------:R-:W-:Y:S02]  /*07a0*/  CS2R R28, SRZ ;  /* 0x00000000001c7805 */ /* 0x000fe4000001ff00 */
[----:B------:R-:W-:Y:S02]  /*07b0*/  ISETP.LT.OR P0, PT, R24, RZ, P0 ;  /* 0x000000ff1800720c */ /* 0x000fe40000701670 */
[----:B------:R-:W-:Y:S01]  /*07c0*/  IADD3 R24, PT, PT, R22, 0x6, RZ ;  /* 0x0000000616187810 */ /* 0x000fe20007ffe0ff */
[----:B--2---:R1:W-:Y:S10]  /*07d0*/  STG.E desc[UR6][R20.64], R27 ;  /* 0x0000001b14007986 */ /* 0x0043f4000c101906 */
[----:B------:R-:W2:Y:S01]  /*07e0*/  @!P0 LDG.E R29, desc[UR6][R16.64+0x14] ;  /* 0x00001406101d8981 */ /* 0x000ea2000c1e1900 */
[----:B------:R-:W-:Y:S01]  /*07f0*/  ISETP.GE.OR P0, PT, R24, UR10, P2 ;  /* 0x0000000a18007c0c */ /* 0x000fe20009706670 */
[----:B0-----:R-:W-:Y:S01]  /*0800*/  IMAD.WIDE R18, R23, 0x4, R20 ;  /* 0x0000000417127825 */ /* 0x001fe200078e0214 */
[----:B------:R-:W-:-:S04]  /*0810*/  LOP3.LUT R24, R13, R24, RZ, 0xfc, !PT ;  /* 0x000000180d187212 */ /* 0x000fc800078efcff */
[----:B------:R-:W-:Y:S01]  /*0820*/  ISETP.LT.OR P0, PT, R24, RZ, P0 ;  /* 0x000000ff1800720c */ /* 0x000fe20000701670 */
[----:B------:R-:W-:Y:S01]  /*0830*/  VIADD R22, R22, 0x7 ;  /* 0x0000000716167836 */ /* 0x000fe20000000000 */
[----:B--2---:R2:W-:Y:S11]  /*0840*/  STG.E desc[UR6][R18.64], R29 ;  /* 0x0000001d12007986 */ /* 0x0045f6000c101906 */
[----:B------:R-:W3:Y:S01]  /*0850*/  @!P0 LDG.E R28, desc[UR6][R16.64+0x18] ;  /* 0x00001806101c8981 */ /* 0x000ee2000c1e1900 */
[----:B------:R-:W-:Y:S01]  /*0860*/  ISETP.GE.OR P0, PT, R22, UR10, P2 ;  /* 0x0000000a16007c0c */ /* 0x000fe20009706670 */
[----:B------:R-:W-:Y:S01]  /*0870*/  IMAD.WIDE R24, R23, 0x4, R18 ;  /* 0x0000000417187825 */ /* 0x000fe200078e0212 */
[----:B------:R-:W-:-:S04]  /*0880*/  LOP3.LUT R22, R13, R22, RZ, 0xfc, !PT ;  /* 0x000000160d167212 */ /* 0x000fc800078efcff */
[----:B------:R-:W-:Y:S01]  /*0890*/  ISETP.LT.OR P0, PT, R22, RZ, P0 ;  /* 0x000000ff1600720c */ /* 0x000fe20000701670 */
[----:B------:R-:W-:Y:S01]  /*08a0*/  IMAD.MOV.U32 R22, RZ, RZ, RZ ;  /* 0x000000ffff167224 */ /* 0x000fe200078e00ff */
[----:B---3--:R2:W-:Y:S11]  /*08b0*/  STG.E desc[UR6][R24.64], R28 ;  /* 0x0000001c18007986 */ /* 0x0085f6000c101906 */
[----:B------:R-:W3:Y:S01]  /*08c0*/  @!P0 LDG.E R22, desc[UR6][R16.64+0x1c] ;  /* 0x00001c0610168981 */ /* 0x000ee2000c1e1900 */
[----:B-1----:R-:W-:-:S04]  /*08d0*/  IMAD.WIDE R26, R23, 0x4, R24 ;  /* 0x00000004171a7825 */ /* 0x002fc800078e0218 */
[----:B------:R-:W-:Y:S02]  /*08e0*/  VIADD R12, R12, 0x8 ;  /* 0x000000080c0c7836 */ /* 0x000fe40000000000 */
[----:B------:R-:W-:-:S03]  /*08f0*/  IMAD.WIDE R20, R23, 0x4, R26 ;  /* 0x0000000417147825 */ /* 0x000fc600078e021a */
[----:B------:R-:W-:Y:S01]  /*0900*/  ISETP.NE.AND P0, PT, R12, R4, PT ;  /* 0x000000040c00720c */ /* 0x000fe20003f05270 */
[----:B---3--:R2:W-:-:S12]  /*0910*/  STG.E desc[UR6][R26.64], R22 ;  /* 0x000000161a007986 */ /* 0x0085d8000c101906 */
[----:B------:R-:W-:Y:S05]  /*0920*/  @P0 BRA `(.L_x_3) ;  /* 0xfffffff800f00947 */ /* 0x000fea000383ffff */
[----:B------:R-:W-:-:S07]  /*0930*/  IMAD.MOV.U32 R12, RZ, RZ, R4 ;  /* 0x000000ffff0c7224 */ /* 0x000fce00078e0004 */
.L_x_2:
[----:B------:R-:W-:-:S13]  /*0940*/  ISETP.NE.AND P0, PT, R7, RZ, PT ;  /* 0x000000ff0700720c */ /* 0x000fda0003f05270 */
[----:B------:R-:W-:Y:S05]  /*0950*/  @!P0 BRA `(.L_x_4) ;  /* 0x0000000400708947 */ /* 0x000fea0003800000 */
[----:B------:R-:W-:-:S05]  /*0960*/  VIADD R14, R7, 0xffffffff ;  /* 0xffffffff070e7836 */ /* 0x000fca0000000000 */
[----:B------:R-:W-:-:S13]  /*0970*/  ISETP.GE.U32.AND P0, PT, R14, 0x3, PT ;  /* 0x000000030e00780c */ /* 0x000fda0003f06070 */
[----:B------:R-:W-:Y:S05]  /*0980*/  @!P0 BRA `(.L_x_5) ;  /* 0x0000000000a88947 */ /* 0x000fea0003800000 */
[----:B------:R-:W0:Y:S01]  /*0990*/  LDCU.64 UR4, c[0x0][0x390] ;  /* 0x00007200ff0477ac */ /* 0x000e220008000a00 */
[----:B------:R-:W1:Y:S01]  /*09a0*/  LDC.64 R14, c[0x0][0x388] ;  /* 0x0000e200ff0e7b82 */ /* 0x000e620000000a00 */
[----:B------:R-:W-:Y:S01]  /*09b0*/  IADD3 R16, PT, PT, R9, R12, RZ ;  /* 0x0000000c09107210 */ /* 0x000fe20007ffe0ff */
[----:B--2---:R-:W-:-:S03]  /*09c0*/  IMAD.MOV.U32 R19, RZ, RZ, RZ ;  /* 0x000000ffff137224 */ /* 0x004fc600078e00ff */
[C---:B------:R-:W-:Y:S01]  /*09d0*/  LOP3.LUT R17, R13.reuse, R16, RZ, 0xfc, !PT ;  /* 0x000000100d117212 */ /* 0x040fe200078efcff */
[----:B------:R-:W-:Y:S02]  /*09e0*/  IMAD.MOV.U32 R27, RZ, RZ, RZ ;  /* 0x000000ffff1b7224 */ /* 0x000fe400078e00ff */
[----:B------:R-:W2:Y:S01]  /*09f0*/  LDC R25, c[0x0][0x3b8] ;  /* 0x0000ee00ff197b82 */ /* 0x000ea20000000800 */
[----:B0-----:R-:W-:-:S04]  /*0a00*/  ISETP.GE.AND P0, PT, R13, UR4, PT ;  /* 0x000000040d007c0c */ /* 0x001fc8000bf06270 */
[----:B------:R-:W-:-:S04]  /*0a10*/  ISETP.GE.OR P2, PT, R16, UR5, P0 ;  /* 0x0000000510007c0c */ /* 0x000fc80008746670 */
[----:B------:R-:W-:Y:S01]  /*0a20*/  ISETP.LT.OR P2, PT, R17, RZ, P2 ;  /* 0x000000ff1100720c */ /* 0x000fe20001741670 */
[----:B------:R-:W-:-:S04]  /*0a30*/  IMAD R17, R10, UR5, R16 ;  /* 0x000000050a117c24 */ /* 0x000fc8000f8e0210 */
[----:B-1----:R-:W-:-:S08]  /*0a40*/  IMAD.WIDE R14, R17, 0x4, R14 ;  /* 0x00000004110e7825 */ /* 0x002fd000078e020e */
[----:B------:R-:W4:Y:S01]  /*0a50*/  @!P2 LDG.E R19, desc[UR6][R14.64] ;  /* 0x000000060e13a981 */ /* 0x000f22000c1e1900 */
[----:B------:R-:W-:-:S05]  /*0a60*/  VIADD R18, R16, 0x1 ;  /* 0x0000000110127836 */ /* 0x000fca0000000000 */
[----:B------:R-:W-:Y:S02]  /*0a70*/  ISETP.GE.OR P2, PT, R18, UR5, P0 ;  /* 0x0000000512007c0c */ /* 0x000fe40008746670 */
[----:B------:R-:W-:-:S04]  /*0a80*/  LOP3.LUT R18, R13, R18, RZ, 0xfc, !PT ;  /* 0x000000120d127212 */ /* 0x000fc800078efcff */
[----:B------:R-:W-:Y:S01]  /*0a90*/  ISETP.LT.OR P2, PT, R18, RZ, P2 ;  /* 0x000000ff1200720c */ /* 0x000fe20001741670 */
[----:B------:R-:W-:Y:S01]  /*0aa0*/  VIADD R18, R16, 0x2 ;  /* 0x0000000210127836 */ /* 0x000fe20000000000 */
[----:B----4-:R0:W-:Y:S11]  /*0ab0*/  STG.E desc[UR6][R20.64], R19 ;  /* 0x0000001314007986 */ /* 0x0101f6000c101906 */
[----:B------:R-:W4:Y:S01]  /*0ac0*/  @!P2 LDG.E R27, desc[UR6][R14.64+0x4] ;  /* 0x000004060e1ba981 */ /* 0x000f22000c1e1900 */
[----:B------:R-:W-:Y:S01]  /*0ad0*/  ISETP.GE.OR P2, PT, R18, UR5, P0 ;  /* 0x0000000512007c0c */ /* 0x000fe20008746670 */
[----:B--2---:R-:W-:Y:S01]  /*0ae0*/  IMAD.WIDE R22, R25, 0x4, R20 ;  /* 0x0000000419167825 */ /* 0x004fe200078e0214 */
[----:B------:R-:W-:-:S03]  /*0af0*/  LOP3.LUT R18, R13, R18, RZ, 0xfc, !PT ;  /* 0x000000120d127212 */ /* 0x000fc600078efcff */
[----:B------:R-:W-:Y:S01]  /*0b00*/  IMAD.MOV.U32 R29, RZ, RZ, RZ ;  /* 0x000000ffff1d7224 */ /* 0x000fe200078e00ff */
[----:B------:R-:W-:Y:S02]  /*0b10*/  ISETP.LT.OR P2, PT, R18, RZ, P2 ;  /* 0x000000ff1200720c */ /* 0x000fe40001741670 */
[----:B------:R-:W-:Y:S01]  /*0b20*/  IADD3 R16, PT, PT, R16, 0x3, RZ ;  /* 0x0000000310107810 */ /* 0x000fe20007ffe0ff */
[----:B----4-:R1:W-:Y:S10]  /*0b30*/  STG.E desc[UR6][R22.64], R27 ;  /* 0x0000001b16007986 */ /* 0x0103f4000c101906 */
[----:B------:R-:W2:Y:S01]  /*0b40*/  @!P2 LDG.E R29, desc[UR6][R14.64+0x8] ;  /* 0x000008060e1da981 */ /* 0x000ea2000c1e1900 */
[----:B------:R-:W-:Y:S01]  /*0b50*/  ISETP.GE.OR P0, PT, R16, UR5, P0 ;  /* 0x0000000510007c0c */ /* 0x000fe20008706670 */
[----:B------:R-:W-:Y:S01]  /*0b60*/  BSSY.RECONVERGENT B0, `(.L_x_6) ;  /* 0x0000009000007945 */ /* 0x000fe20003800200 */
[----:B------:R-:W-:Y:S01]  /*0b70*/  LOP3.LUT R18, R13, R16, RZ, 0xfc, !PT ;  /* 0x000000100d127212 */ /* 0x000fe200078efcff */
[----:B------:R-:W-:-:S03]  /*0b80*/  IMAD.WIDE R16, R25, 0x4, R22 ;  /* 0x0000000419107825 */ /* 0x000fc600078e0216 */
[----:B------:R-:W-:Y:S01]  /*0b90*/  ISETP.LT.OR P0, PT, R18, RZ, P0 ;  /* 0x000000ff1200720c */ /* 0x000fe20000701670 */
[----:B------:R-:W-:Y:S02]  /*0ba0*/  IMAD.MOV.U32 R24, RZ, RZ, RZ ;  /* 0x000000ffff187224 */ /* 0x000fe400078e00ff */
[----:B0-----:R-:W-:Y:S01]  /*0bb0*/  IMAD.WIDE R18, R25, 0x4, R16 ;  /* 0x0000000419127825 */ /* 0x001fe200078e0210 */
[----:B--2---:R1:W-:Y:S09]  /*0bc0*/  STG.E desc[UR6][R16.64], R29 ;  /* 0x0000001d10007986 */ /* 0x0043f2000c101906 */
[----:B------:R-:W-:Y:S05]  /*0bd0*/  @P0 BRA `(.L_x_7) ;  /* 0x0000000000040947 */ /* 0x000fea0003800000 */
[----:B------:R0:W5:Y:S02]  /*0be0*/  LDG.E R24, desc[UR6][R14.64+0xc] ;  /* 0x00000c060e187981 */ /* 0x000164000c1e1900 */
.L_x_7:
[----:B---3--:R-:W-:Y:S05]  /*0bf0*/  BSYNC.RECONVERGENT B0 ;  /* 0x0000000000007941 */ /* 0x008fea0003800200 */
.L_x_6:
[----:B-----5:R4:W-:Y:S01]  /*0c00*/  STG.E desc[UR6][R18.64], R24 ;  /* 0x0000001812007986 */ /* 0x0209e2000c101906 */
[----:B------:R-:W-:Y:S02]  /*0c10*/  VIADD R12, R12, 0x4 ;  /* 0x000000040c0c7836 */ /* 0x000fe40000000000 */
[----:B------:R-:W-:-:S07]  /*0c20*/  IMAD.WIDE R20, R25, 0x4, R18 ;  /* 0x0000000419147825 */ /* 0x000fce00078e0212 */
.L_x_5:
[----:B------:R-:W-:-:S13]  /*0c30*/  ISETP.NE.AND P0, PT, R6, RZ, PT ;  /* 0x000000ff0600720c */ /* 0x000fda0003f05270 */
[----:B------:R-:W-:Y:S05]  /*0c40*/  @!P0 BRA `(.L_x_4) ;  /* 0x0000000000b48947 */ /* 0x000fea0003800000 */
[----:B------:R-:W5:Y:S01]  /*0c50*/  LDCU UR4, c[0x0][0x39c] ;  /* 0x00007380ff0477ac */ /* 0x000f620008000800 */
[----:B------:R-:W-:Y:S01]  /*0c60*/  ISETP.NE.AND P0, PT, R6, 0x1, PT ;  /* 0x000000010600780c */ /* 0x000fe20003f05270 */
[----:B-----5:R-:W-:-:S12]  /*0c70*/  ULOP3.LUT UP0, URZ, UR4, 0x1, URZ, 0xc0, !UPT ;  /* 0x0000000104ff7892 */ /* 0x020fd8000f80c0ff */
[----:B------:R-:W-:Y:S05]  /*0c80*/  @!P0 BRA `(.L_x_8) ;  /* 0x00000000005c8947 */ /* 0x000fea0003800000 */
[----:B------:R-:W5:Y:S01]  /*0c90*/  LDCU.64 UR4, c[0x0][0x390] ;  /* 0x00007200ff0477ac */ /* 0x000f620008000a00 */
[----:B0-----:R-:W0:Y:S01]  /*0ca0*/  LDC.64 R14, c[0x0][0x388] ;  /* 0x0000e200ff0e7b82 */ /* 0x001e220000000a00 */
[----:B-1----:R-:W-:Y:S02]  /*0cb0*/  IMAD.IADD R16, R9, 0x1, R12 ;  /* 0x0000000109107824 */ /* 0x002fe400078e020c */
[----:B--2-4-:R-:W-:-:S03]  /*0cc0*/  IMAD.MOV.U32 R19, RZ, RZ, RZ ;  /* 0x000000ffff137224 */ /* 0x014fc600078e00ff */
[C---:B------:R-:W-:Y:S01]  /*0cd0*/  LOP3.LUT R17, R13.reuse, R16, RZ, 0xfc, !PT ;  /* 0x000000100d117212 */ /* 0x040fe200078efcff */
[----:B------:R-:W-:Y:S01]  /*0ce0*/  HFMA2 R23, -RZ, RZ, 0, 0 ;  /* 0x00000000ff177431 */ /* 0x000fe200000001ff */
[----:B------:R-:W1:Y:S01]  /*0cf0*/  LDC R25, c[0x0][0x3b8] ;  /* 0x0000ee00ff197b82 */ /* 0x000e620000000800 */
[----:B-----5:R-:W-:-:S04]  /*0d00*/  ISETP.GE.AND P0, PT, R13, UR4, PT ;  /* 0x000000040d007c0c */ /* 0x020fc8000bf06270 */
[----:B------:R-:W-:-:S04]  /*0d10*/  ISETP.GE.OR P2, PT, R16, UR5, P0 ;  /* 0x0000000510007c0c */ /* 0x000fc80008746670 */
[----:B------:R-:W-:Y:S01]  /*0d20*/  ISETP.LT.OR P2, PT, R17, RZ, P2 ;  /* 0x000000ff1100720c */ /* 0x000fe20001741670 */
[----:B------:R-:W-:-:S04]  /*0d30*/  IMAD R17, R10, UR5, R16 ;  /* 0x000000050a117c24 */ /* 0x000fc8000f8e0210 */
[----:B0-----:R-:W-:-:S08]  /*0d40*/  IMAD.WIDE R14, R17, 0x4, R14 ;  /* 0x00000004110e7825 */ /* 0x001fd000078e020e */
[----:B------:R-:W2:Y:S01]  /*0d50*/  @!P2 LDG.E R19, desc[UR6][R14.64] ;  /* 0x000000060e13a981 */ /* 0x000ea2000c1e1900 */
[----:B------:R-:W-:-:S05]  /*0d60*/  VIADD R16, R16, 0x1 ;  /* 0x0000000110107836 */ /* 0x000fca0000000000 */
[----:B------:R-:W-:Y:S02]  /*0d70*/  ISETP.GE.OR P0, PT, R16, UR5, P0 ;  /* 0x0000000510007c0c */ /* 0x000fe40008706670 */
[----:B------:R-:W-:-:S04]  /*0d80*/  LOP3.LUT R16, R13, R16, RZ, 0xfc, !PT ;  /* 0x000000100d107212 */ /* 0x000fc800078efcff */
[----:B------:R-:W-:Y:S01]  /*0d90*/  ISETP.LT.OR P0, PT, R16, RZ, P0 ;  /* 0x000000ff1000720c */ /* 0x000fe20000701670 */
[----:B--2---:R0:W-:-:S12]  /*0da0*/  STG.E desc[UR6][R20.64], R19 ;  /* 0x0000001314007986 */ /* 0x0041d8000c101906 */
[----:B------:R-:W2:Y:S01]  /*0db0*/  @!P0 LDG.E R23, desc[UR6][R14.64+0x4] ;  /* 0x000004060e178981 */ /* 0x000ea2000c1e1900 */
[----:B-1----:R-:W-:-:S04]  /*0dc0*/  IMAD.WIDE R16, R25, 0x4, R20 ;  /* 0x0000000419107825 */ /* 0x002fc800078e0214 */
[----:B------:R-:W-:Y:S02]  /*0dd0*/  VIADD R12, R12, 0x2 ;  /* 0x000000020c0c7836 */ /* 0x000fe40000000000 */
[----:B0-----:R-:W-:Y:S01]  /*0de0*/  IMAD.WIDE R20, R25, 0x4, R16 ;  /* 0x0000000419147825 */ /* 0x001fe200078e0210 */
[----:B--2---:R0:W-:Y:S06]  /*0df0*/  STG.E desc[UR6][R16.64], R23 ;  /* 0x0000001710007986 */ /* 0x0041ec000c101906 */
.L_x_8:
[----:B------:R-:W-:Y:S05]  /*0e00*/  BRA.U !UP0, `(.L_x_4) ;  /* 0x0000000108447547 */ /* 0x000fea000b800000 */
[----:B0-----:R-:W0:Y:S01]  /*0e10*/  LDC.64 R14, c[0x0][0x390] ;  /* 0x0000e400ff0e7b82 */ /* 0x001e220000000a00 */
[----:B-1----:R-:W-:Y:S01]  /*0e20*/  IMAD.IADD R16, R9, 0x1, R12 ;  /* 0x0000000109107824 */ /* 0x002fe200078e020c */
[----:B------:R-:W-:Y:S04]  /*0e30*/  BSSY.RECONVERGENT B0, `(.L_x_9) ;  /* 0x000000c000007945 */ /* 0x000fe80003800200 */
[----:B------:R-:W-:Y:S02]  /*0e40*/  LOP3.LUT R12, R13, R16, RZ, 0xfc, !PT ;  /* 0x000000100d0c7212 */ /* 0x000fe400078efcff */
[----:B------:R-:W1:Y:S01]  /*0e50*/  LDC R17, c[0x0][0x3b8] ;  /* 0x0000ee00ff117b82 */ /* 0x000e620000000800 */
[----:B0-----:R-:W-:-:S04]  /*0e60*/  ISETP.GE.AND P0, PT, R16, R15, PT ;  /* 0x0000000f1000720c */ /* 0x001fc80003f06270 */
[----:B------:R-:W-:Y:S01]  /*0e70*/  ISETP.GE.OR P0, PT, R13, R14, P0 ;  /* 0x0000000e0d00720c */ /* 0x000fe20000706670 */
[----:B------:R-:W-:-:S03]  /*0e80*/  IMAD.MOV.U32 R13, RZ, RZ, RZ ;  /* 0x000000ffff0d7224 */ /* 0x000fc600078e00ff */
[----:B------:R-:W-:-:S13]  /*0e90*/  ISETP.LT.OR P0, PT, R12, RZ, P0 ;  /* 0x000000ff0c00720c */ /* 0x000fda0000701670 */
[----:B-1----:R-:W-:Y:S05]  /*0ea0*/  @P0 BRA `(.L_x_10) ;  /* 0x0000000000100947 */ /* 0x002fea0003800000 */
[----:B------:R-:W0:Y:S01]  /*0eb0*/  LDC.64 R12, c[0x0][0x388] ;  /* 0x0000e200ff0c7b82 */ /* 0x000e220000000a00 */
[----:B------:R-:W-:-:S04]  /*0ec0*/  IMAD R15, R10, R15, R16 ;  /* 0x0000000f0a0f7224 */ /* 0x000fc800078e0210 */
[----:B0-----:R-:W-:-:S06]  /*0ed0*/  IMAD.WIDE R12, R15, 0x4, R12 ;  /* 0x000000040f0c7825 */ /* 0x001fcc00078e020c */
[----:B------:R0:W5:Y:S02]  /*0ee0*/  LDG.E R13, desc[UR6][R12.64] ;  /* 0x000000060c0d7981 */ /* 0x000164000c1e1900 */
.L_x_10:
[----:B---3--:R-:W-:Y:S05]  /*0ef0*/  BSYNC.RECONVERGENT B0 ;  /* 0x0000000000007941 */ /* 0x008fea0003800200 */
.L_x_9:
[----:B-----5:R1:W-:Y:S02]  /*0f00*/  STG.E desc[UR6][R20.64], R13 ;  /* 0x0000000d14007986 */ /* 0x0203e4000c101906 */
[----:B-1----:R-:W-:-:S07]  /*0f10*/  IMAD.WIDE R20, R17, 0x4, R20 ;  /* 0x0000000411147825 */ /* 0x002fce00078e0214 */
.L_x_4:
[----:B------:R-:W-:Y:S05]  /*0f20*/  @P1 BRA `(.L_x_11) ;  /* 0xfffffff4003c1947 */ /* 0x000fea000383ffff */
[----:B------:R-:W5:Y:S01]  /*0f30*/  LDCU UR4, c[0x0][0x380] ;  /* 0x00007000ff0477ac */ /* 0x000f620008000800 */
[----:B------:R-:W-:-:S05]  /*0f40*/  IMAD.IADD R5, R2, 0x1, R5 ;  /* 0x0000000102057824 */ /* 0x000fca00078e0205 */
[----:B-----5:R-:W-:-:S13]  /*0f50*/  ISETP.GE.AND P0, PT, R5, UR4, PT ;  /* 0x0000000405007c0c */ /* 0x020fda000bf06270 */
[----:B------:R-:W-:Y:S05]  /*0f60*/  @!P0 BRA `(.L_x_12) ;  /* 0xfffffff0007c8947 */ /* 0x000fea000383ffff */
[----:B---3--:R-:W-:Y:S05]  /*0f70*/  EXIT ;  /* 0x000000000000794d */ /* 0x008fea0003800000 */
.L_x_13:
        /* <DEDUP_REMOVED lines=16> */
.L_x_15:


//--------------------- .nv.shared.reserved.0     --------------------------
	.section	.nv.shared.reserved.0,"aw",@nobits
	.weak		__nv_reservedSMEM_offset_0_alias
	.size		__nv_reservedSMEM_offset_0_alias, 0, 64
	.other		__nv_reservedSMEM_offset_0_alias,@"STO_CUDA_RESERVED_SHARED STV_DEFAULT"
__nv_reservedSMEM_offset_0_alias:
	.zero		0
	.zero		64


//--------------------- .nv.constant0._Z19MaskedCol2imForwardiPKfiiiPKxS2_iPf --------------------------
	.section	.nv.constant0._Z19MaskedCol2imForwardiPKfiiiPKxS2_iPf,"a",@progbits
	.sectionflags	@""
	.align	4
.nv.constant0._Z19MaskedCol2imForwardiPKfiiiPKxS2_iPf:
	.zero		960


//--------------------- .nv.constant0._Z19MaskedIm2colForwardiPKfiiiiiiPKxS2_iPf --------------------------
	.section	.nv.constant0._Z19MaskedIm2colForwardiPKfiiiiiiPKxS2_iPf,"a",@progbits
	.sectionflags	@""
	.align	4
.nv.constant0._Z19MaskedIm2colForwardiPKfiiiiiiPKxS2_iPf:
	.zero		968


//--------------------- SYMBOLS --------------------------

	.type		.nv.reservedSmem.offset0,@object
	.size		.nv.reservedSmem.offset0,0x4
